// auto-generated by cutlass_sweep.gemm — config: {"arch": "sm_90", "cluster_m": 1, "cluster_n": 1, "dtype": "bf16", "stages": 0, "tile_k": 128, "tile_m": 128, "tile_n": 256}
#include "cutlass/cutlass.h"
#include "cutlass/gemm/collective/collective_builder.hpp"
#include "cutlass/gemm/device/gemm_universal_adapter.h"
#include "cutlass/gemm/kernel/gemm_universal.hpp"
#include "cutlass/epilogue/collective/collective_builder.hpp"

using ElemA = cutlass::bfloat16_t;
using ElemB = cutlass::bfloat16_t;
using ElemCD = cutlass::bfloat16_t;
using Acc  = float;
using TileShape    = cute::Shape<cute::_128, cute::_256, cute::_128>;
using ClusterShape = cute::Shape<cute::_1, cute::_1, cute::_1>;

using CollectiveEpilogue = typename cutlass::epilogue::collective::CollectiveBuilder<
    cutlass::arch::Sm90, cutlass::arch::OpClassTensorOp,
    TileShape, ClusterShape,
    cutlass::epilogue::collective::EpilogueTileAuto,
    Acc, Acc,
    ElemCD, cutlass::layout::RowMajor, 128 / cutlass::sizeof_bits<ElemCD>::value,
    ElemCD, cutlass::layout::RowMajor, 128 / cutlass::sizeof_bits<ElemCD>::value,
    cutlass::epilogue::collective::EpilogueScheduleAuto
  >::CollectiveOp;

using CollectiveMainloop = typename cutlass::gemm::collective::CollectiveBuilder<
    cutlass::arch::Sm90, cutlass::arch::OpClassTensorOp,
    ElemA, cutlass::layout::RowMajor, 128 / cutlass::sizeof_bits<ElemA>::value,
    ElemB, cutlass::layout::ColumnMajor, 128 / cutlass::sizeof_bits<ElemB>::value,
    Acc,
    TileShape, ClusterShape,
    cutlass::gemm::collective::StageCountAutoCarveout<static_cast<int>(sizeof(typename CollectiveEpilogue::SharedStorage))>,
    cutlass::gemm::collective::KernelScheduleAuto
  >::CollectiveOp;

using GemmKernel = cutlass::gemm::kernel::GemmUniversal<
    cute::Shape<int,int,int,int>,
    CollectiveMainloop,
    CollectiveEpilogue
>;
using Gemm = cutlass::gemm::device::GemmUniversalAdapter<GemmKernel>;

// Force the device kernel symbol into the cubin without needing a host main.
auto* _anchor = &cutlass::device_kernel<GemmKernel>;


// ===== COMPILED SASS (sm_90a) =====

	.target	sm_90a

	.elftype	@"ET_EXEC"


//--------------------- .note.nv.tkinfo           --------------------------
	.section	.note.nv.tkinfo,"",@"SHT_NOTE"
	.sectionflags	@"SHF_NOTE_NV_TKINFO"
	.tkinfo
        /*0018*/ 	.word	0x00000002
        /*0030*/ 	.string	""
        /*0030*/ 	.string	"ptxas"
        /*0030*/ 	.string	"Cuda compilation tools, release 13.0, V13.0.88"
        /*0030*/ 	.string	"Build cuda_13.0.r13.0/compiler.36424714_0"
        /*0030*/ 	.string	"-arch sm_90a -m 64 "



//--------------------- .note.nv.cuinfo           --------------------------
	.section	.note.nv.cuinfo,"",@"SHT_NOTE"
	.sectionflags	@"SHF_NOTE_NV_CUINFO"
        /*0018*/ 	.short	0x0002
        /*001a*/ 	.short	0x005a
        /*001c*/ 	.short	0x0082
	.zero		2


//--------------------- .nv.info                  --------------------------
	.section	.nv.info,"",@"SHT_CUDA_INFO"
	.align	4


	//----- nvinfo : EIATTR_REGCOUNT
	.align		4
        /*0000*/ 	.byte	0x04, 0x2f
        /*0002*/ 	.short	(.L_15 - .L_14)
	.align		4
.L_14:
        /*0004*/ 	.word	index@(_ZN7cutlass13device_kernelINS_4gemm6kernel13GemmUniversalIN4cute5tupleIJiiiiEEENS1_10collective13CollectiveMmaINS1_34MainloopSm90TmaGmmaWarpSpecializedILi2ENS5_IJNS4_1CILi1EEESB_SB_EEENS1_35KernelTmaWarpSpecializedCooperativeEEENS5_IJNSA_ILi128EEENSA_ILi256EEESF_EEENS_10bfloat16_tENS5_IJlSB_lEEESI_SJ_NS4_8TiledMMAINS4_8MMA_AtomIJNS4_4SM904GMMA28MMA_64x256x16_F32BF16BF16_SSILNSN_5MajorE0ELSP_0ELNSN_7ScaleInE1ELSQ_1EEEEEENS4_6LayoutINS5_IJNSA_ILi2EEESB_SB_EEENS5_IJSB_NSA_ILi0EEESW_EEEEENS5_IJNS4_10UnderscoreESZ_SZ_EEEEENS4_13SM90_TMA_LOADENS4_14ComposedLayoutINS4_7SwizzleILi3ELi4ELi3EEENS4_18smem_ptr_flag_bitsILi16EEENST_INS5_IJNSA_ILi8EEENSA_ILi64EEEEEENS5_IJS19_SB_EEEEEEEvNS4_8identityES12_S1D_vS1E_EENS_8epilogue10collective6detail29Sm90TmaWarpSpecializedAdapterINS1H_15DefaultEpilogueISI_SJ_SJ_NS1G_6thread17LinearCombinationISI_Li1EffLNS1L_9ScaleType4KindE0ELNS_15FloatRoundStyleE2ESI_EENS1_15EpilogueDefaultEEEEEvvEEEEvNT_6ParamsE)
        /*0008*/ 	.word	0x000000a8


	//----- nvinfo : EIATTR_FRAME_SIZE
	.align		4
.L_15:
        /*000c*/ 	.byte	0x04, 0x11
        /*000e*/ 	.short	(.L_17 - .L_16)
	.align		4
.L_16:
        /*0010*/ 	.word	index@(_ZN7cutlass13device_kernelINS_4gemm6kernel13GemmUniversalIN4cute5tupleIJiiiiEEENS1_10collective13CollectiveMmaINS1_34MainloopSm90TmaGmmaWarpSpecializedILi2ENS5_IJNS4_1CILi1EEESB_SB_EEENS1_35KernelTmaWarpSpecializedCooperativeEEENS5_IJNSA_ILi128EEENSA_ILi256EEESF_EEENS_10bfloat16_tENS5_IJlSB_lEEESI_SJ_NS4_8TiledMMAINS4_8MMA_AtomIJNS4_4SM904GMMA28MMA_64x256x16_F32BF16BF16_SSILNSN_5MajorE0ELSP_0ELNSN_7ScaleInE1ELSQ_1EEEEEENS4_6LayoutINS5_IJNSA_ILi2EEESB_SB_EEENS5_IJSB_NSA_ILi0EEESW_EEEEENS5_IJNS4_10UnderscoreESZ_SZ_EEEEENS4_13SM90_TMA_LOADENS4_14ComposedLayoutINS4_7SwizzleILi3ELi4ELi3EEENS4_18smem_ptr_flag_bitsILi16EEENST_INS5_IJNSA_ILi8EEENSA_ILi64EEEEEENS5_IJS19_SB_EEEEEEEvNS4_8identityES12_S1D_vS1E_EENS_8epilogue10collective6detail29Sm90TmaWarpSpecializedAdapterINS1H_15DefaultEpilogueISI_SJ_SJ_NS1G_6thread17LinearCombinationISI_Li1EffLNS1L_9ScaleType4KindE0ELNS_15FloatRoundStyleE2ESI_EENS1_15EpilogueDefaultEEEEEvvEEEEvNT_6ParamsE)
        /*0014*/ 	.word	0x00000000


	//----- nvinfo : EIATTR_MIN_STACK_SIZE
	.align		4
.L_17:
        /*0018*/ 	.byte	0x04, 0x12
        /*001a*/ 	.short	(.L_19 - .L_18)
	.align		4
.L_18:
        /*001c*/ 	.word	index@(_ZN7cutlass13device_kernelINS_4gemm6kernel13GemmUniversalIN4cute5tupleIJiiiiEEENS1_10collective13CollectiveMmaINS1_34MainloopSm90TmaGmmaWarpSpecializedILi2ENS5_IJNS4_1CILi1EEESB_SB_EEENS1_35KernelTmaWarpSpecializedCooperativeEEENS5_IJNSA_ILi128EEENSA_ILi256EEESF_EEENS_10bfloat16_tENS5_IJlSB_lEEESI_SJ_NS4_8TiledMMAINS4_8MMA_AtomIJNS4_4SM904GMMA28MMA_64x256x16_F32BF16BF16_SSILNSN_5MajorE0ELSP_0ELNSN_7ScaleInE1ELSQ_1EEEEEENS4_6LayoutINS5_IJNSA_ILi2EEESB_SB_EEENS5_IJSB_NSA_ILi0EEESW_EEEEENS5_IJNS4_10UnderscoreESZ_SZ_EEEEENS4_13SM90_TMA_LOADENS4_14ComposedLayoutINS4_7SwizzleILi3ELi4ELi3EEENS4_18smem_ptr_flag_bitsILi16EEENST_INS5_IJNSA_ILi8EEENSA_ILi64EEEEEENS5_IJS19_SB_EEEEEEEvNS4_8identityES12_S1D_vS1E_EENS_8epilogue10collective6detail29Sm90TmaWarpSpecializedAdapterINS1H_15DefaultEpilogueISI_SJ_SJ_NS1G_6thread17LinearCombinationISI_Li1EffLNS1L_9ScaleType4KindE0ELNS_15FloatRoundStyleE2ESI_EENS1_15EpilogueDefaultEEEEEvvEEEEvNT_6ParamsE)
        /*0020*/ 	.word	0x00000000
.L_19:


//--------------------- .nv.compat                --------------------------
	.section	.nv.compat,"",@"SHT_CUDA_COMPAT_INFO"
	.align	4
        /*0000*/ 	.byte	0x02, 0x09, 0x01, 0x00, 0x02, 0x02, 0x04, 0x00, 0x02, 0x05, 0x05, 0x00, 0x03, 0x07, 0x01, 0x01
        /*0010*/ 	.byte	0x02, 0x03, 0x01, 0x00, 0x02, 0x06, 0x01, 0x00, 0x04, 0x0b, 0x08, 0x00, 0x00, 0x00, 0x00, 0x00
        /*0020*/ 	.byte	0x00, 0x00, 0x00, 0x00


//--------------------- .nv.info._ZN7cutlass13device_kernelINS_4gemm6kernel13GemmUniversalIN4cute5tupleIJiiiiEEENS1_10collective13CollectiveMmaINS1_34MainloopSm90TmaGmmaWarpSpecializedILi2ENS5_IJNS4_1CILi1EEESB_SB_EEENS1_35KernelTmaWarpSpecializedCooperativeEEENS5_IJNSA_ILi128EEENSA_ILi256EEESF_EEENS_10bfloat16_tENS5_IJlSB_lEEESI_SJ_NS4_8TiledMMAINS4_8MMA_AtomIJNS4_4SM904GMMA28MMA_64x256x16_F32BF16BF16_SSILNSN_5MajorE0ELSP_0ELNSN_7ScaleInE1ELSQ_1EEEEEENS4_6LayoutINS5_IJNSA_ILi2EEESB_SB_EEENS5_IJSB_NSA_ILi0EEESW_EEEEENS5_IJNS4_10UnderscoreESZ_SZ_EEEEENS4_13SM90_TMA_LOADENS4_14ComposedLayoutINS4_7SwizzleILi3ELi4ELi3EEENS4_18smem_ptr_flag_bitsILi16EEENST_INS5_IJNSA_ILi8EEENSA_ILi64EEEEEENS5_IJS19_SB_EEEEEEEvNS4_8identityES12_S1D_vS1E_EENS_8epilogue10collective6detail29Sm90TmaWarpSpecializedAdapterINS1H_15DefaultEpilogueISI_SJ_SJ_NS1G_6thread17LinearCombinationISI_Li1EffLNS1L_9ScaleType4KindE0ELNS_15FloatRoundStyleE2ESI_EENS1_15EpilogueDefaultEEEEEvvEEEEvNT_6ParamsE --------------------------
	.section	.nv.info._ZN7cutlass13device_kernelINS_4gemm6kernel13GemmUniversalIN4cute5tupleIJiiiiEEENS1_10collective13CollectiveMmaINS1_34MainloopSm90TmaGmmaWarpSpecializedILi2ENS5_IJNS4_1CILi1EEESB_SB_EEENS1_35KernelTmaWarpSpecializedCooperativeEEENS5_IJNSA_ILi128EEENSA_ILi256EEESF_EEENS_10bfloat16_tENS5_IJlSB_lEEESI_SJ_NS4_8TiledMMAINS4_8MMA_AtomIJNS4_4SM904GMMA28MMA_64x256x16_F32BF16BF16_SSILNSN_5MajorE0ELSP_0ELNSN_7ScaleInE1ELSQ_1EEEEEENS4_6LayoutINS5_IJNSA_ILi2EEESB_SB_EEENS5_IJSB_NSA_ILi0EEESW_EEEEENS5_IJNS4_10UnderscoreESZ_SZ_EEEEENS4_13SM90_TMA_LOADENS4_14ComposedLayoutINS4_7SwizzleILi3ELi4ELi3EEENS4_18smem_ptr_flag_bitsILi16EEENST_INS5_IJNSA_ILi8EEENSA_ILi64EEEEEENS5_IJS19_SB_EEEEEEEvNS4_8identityES12_S1D_vS1E_EENS_8epilogue10collective6detail29Sm90TmaWarpSpecializedAdapterINS1H_15DefaultEpilogueISI_SJ_SJ_NS1G_6thread17LinearCombinationISI_Li1EffLNS1L_9ScaleType4KindE0ELNS_15FloatRoundStyleE2ESI_EENS1_15EpilogueDefaultEEEEEvvEEEEvNT_6ParamsE,"",@"SHT_CUDA_INFO"
	.sectionflags	@""
	.align	4


	//----- nvinfo : EIATTR_CUDA_API_VERSION
	.align		4
        /*0000*/ 	.byte	0x04, 0x37
        /*0002*/ 	.short	(.L_21 - .L_20)
.L_20:
        /*0004*/ 	.word	0x00000082


	//----- nvinfo : EIATTR_KPARAM_INFO
	.align		4
.L_21:
        /*0008*/ 	.byte	0x04, 0x17
        /*000a*/ 	.short	(.L_23 - .L_22)
.L_22:
        /*000c*/ 	.word	0x00000000
        /*0010*/ 	.short	0x0000
        /*0012*/ 	.short	0x0070
        /*0014*/ 	.byte	0x00, 0xf0, 0x01, 0x10


	//----- nvinfo : EIATTR_SPARSE_MMA_MASK
	.align		4
.L_23:
        /*0018*/ 	.byte	0x03, 0x50
        /*001a*/ 	.short	0x0000


	//----- nvinfo : EIATTR_MAXREG_COUNT
	.align		4
        /*001c*/ 	.byte	0x03, 0x1b
        /*001e*/ 	.short	0x00a8


	//----- nvinfo : EIATTR_NUM_BARRIERS
	.align		4
        /*0020*/ 	.byte	0x02, 0x4c
        /*0022*/ 	.byte	0x01
	.zero		1


	//----- nvinfo : EIATTR_EXTERNS
	.align		4
        /*0024*/ 	.byte	0x04, 0x0f
        /*0026*/ 	.short	(.L_25 - .L_24)


	//   ....[0]....
	.align		4
.L_24:
        /*0028*/ 	.word	index@(__assertfail)


	//----- nvinfo : EIATTR_MERCURY_ISA_VERSION
	.align		4
.L_25:
        /*002c*/ 	.byte	0x03, 0x5f
        /*002e*/ 	.short	0x0101


	//----- nvinfo : EIATTR_INT_WARP_WIDE_INSTR_OFFSETS
	.align		4
        /*0030*/ 	.byte	0x04, 0x31
        /*0032*/ 	.short	(.L_27 - .L_26)


	//   ....[0]....
.L_26:
        /*0034*/ 	.word	0x00000370


	//   ....[1]....
        /*0038*/ 	.word	0x000003a0


	//   ....[2]....
        /*003c*/ 	.word	0x00000480


	//----- nvinfo : EIATTR_COOP_GROUP_MASK_REGIDS
	.align		4
.L_27:
        /*0040*/ 	.byte	0x04, 0x29
        /*0042*/ 	.short	(.L_29 - .L_28)


	//   ....[0]....
.L_28:
        /*0044*/ 	.word	0xffffffff


	//   ....[1]....
        /*0048*/ 	.word	0xffffffff


	//   ....[2]....
        /*004c*/ 	.word	0xffffffff


	//   ....[3]....
        /*0050*/ 	.word	0xffffffff


	//   ....[4]....
        /*0054*/ 	.word	0xffffffff


	//----- nvinfo : EIATTR_COOP_GROUP_INSTR_OFFSETS
	.align		4
.L_29:
        /*0058*/ 	.byte	0x04, 0x28
        /*005a*/ 	.short	(.L_31 - .L_30)


	//   ....[0]....
.L_30:
        /*005c*/ 	.word	0x00000060


	//   ....[1]....
        /*0060*/ 	.word	0x00000070


	//   ....[2]....
        /*0064*/ 	.word	0x00000130


	//   ....[3]....
        /*0068*/ 	.word	0x00000280


	//   ....[4]....
        /*006c*/ 	.word	0x00000f30


	//----- nvinfo : EIATTR_REG_RECONFIG
	.align		4
.L_31:
        /*0070*/ 	.byte	0x01, 0x54
	.zero		2


	//----- nvinfo : EIATTR_SYSCALL_OFFSETS
	.align		4
        /*0074*/ 	.byte	0x04, 0x46
        /*0076*/ 	.short	(.L_33 - .L_32)


	//   ....[0]....
.L_32:
        /*0078*/ 	.word	0x000010f0


	//----- nvinfo : EIATTR_MBARRIER_INSTR_OFFSETS
	.align		4
.L_33:
        /*007c*/ 	.byte	0x04, 0x39
        /*007e*/ 	.short	(.L_35 - .L_34)


	//   ....[0]....
.L_34:
        /*0080*/ 	.word	0x00000230
        /*0084*/ 	.word	0x000000ff
        /*0088*/ 	.word	0x00000000
        /*008c*/ 	.short	0x0100
        /*008e*/ 	.byte	0x08
	.zero		1


	//   ....[1]....
        /*0090*/ 	.word	0x00000240
        /*0094*/ 	.word	0x000000ff
        /*0098*/ 	.word	0x00000010
        /*009c*/ 	.short	0x0100
        /*009e*/ 	.byte	0x08
	.zero		1


	//   ....[2]....
        /*00a0*/ 	.word	0x00000250
        /*00a4*/ 	.word	0x000000ff
        /*00a8*/ 	.word	0x00000008
        /*00ac*/ 	.short	0x0100
        /*00ae*/ 	.byte	0x08
	.zero		1


	//   ....[3]....
        /*00b0*/ 	.word	0x00000260
        /*00b4*/ 	.word	0x000000ff
        /*00b8*/ 	.word	0x00000018
        /*00bc*/ 	.short	0x0100
        /*00be*/ 	.byte	0x08
	.zero		1


	//   ....[4]....
        /*00c0*/ 	.word	0x000004f0
        /*00c4*/ 	.word	0x000000ff
        /*00c8*/ 	.word	0x00000030
        /*00cc*/ 	.short	0x0100
        /*00ce*/ 	.byte	0x06
	.zero		1


	//   ....[5]....
        /*00d0*/ 	.word	0x00000550
        /*00d4*/ 	.word	0x000000ff
        /*00d8*/ 	.word	0x00000038
        /*00dc*/ 	.short	0x0100
        /*00de*/ 	.byte	0x06
	.zero		1


	//   ....[6]....
        /*00e0*/ 	.word	0x00001170
        /*00e4*/ 	.word	0x00000003
        /*00e8*/ 	.word	0x00000000
        /*00ec*/ 	.short	0x010a
        /*00ee*/ 	.byte	0x3f
	.zero		1


	//   ....[7]....
        /*00f0*/ 	.word	0x000011b0
        /*00f4*/ 	.word	0x00000003
        /*00f8*/ 	.word	0x00000000
        /*00fc*/ 	.short	0x010a
        /*00fe*/ 	.byte	0x3f
	.zero		1


	//   ....[8]....
        /*0100*/ 	.word	0x00001780
        /*0104*/ 	.word	0x000000ff
        /*0108*/ 	.word	0x00000000
        /*010c*/ 	.short	0x010a
        /*010e*/ 	.byte	0x09
	.zero		1


	//   ....[9]....
        /*0110*/ 	.word	0x000017c0
        /*0114*/ 	.word	0x000000ff
        /*0118*/ 	.word	0x00000000
        /*011c*/ 	.short	0x010a
        /*011e*/ 	.byte	0x09
	.zero		1


	//   ....[10]....
        /*0120*/ 	.word	0x00001c50
        /*0124*/ 	.word	0x000000ff
        /*0128*/ 	.word	0x00000000
        /*012c*/ 	.short	0x0101
        /*012e*/ 	.byte	0x08
	.zero		1


	//   ....[11]....
        /*0130*/ 	.word	0x00001e30
        /*0134*/ 	.word	0x000000ff
        /*0138*/ 	.word	0x00000000
        /*013c*/ 	.short	0x0101
        /*013e*/ 	.byte	0x04
	.zero		1


	//   ....[12]....
        /*0140*/ 	.word	0x0000acb0
        /*0144*/ 	.word	0x0000000c
        /*0148*/ 	.word	0x00000010
        /*014c*/ 	.short	0x010a
        /*014e*/ 	.byte	0x3f
	.zero		1


	//   ....[13]....
        /*0150*/ 	.word	0x0000b130
        /*0154*/ 	.word	0x00000005
        /*0158*/ 	.word	0x00000038
        /*015c*/ 	.short	0x0101
        /*015e*/ 	.byte	0x3f
	.zero		1


	//   ....[14]....
        /*0160*/ 	.word	0x0000b830
        /*0164*/ 	.word	0x00000007
        /*0168*/ 	.word	0x00000000
        /*016c*/ 	.short	0x010a
        /*016e*/ 	.byte	0x3f
	.zero		1


	//   ....[15]....
        /*0170*/ 	.word	0x0000b8b0
        /*0174*/ 	.word	0x00000005
        /*0178*/ 	.word	0x00000000
        /*017c*/ 	.short	0x010a
        /*017e*/ 	.byte	0x3f
	.zero		1


	//   ....[16]....
        /*0180*/ 	.word	0x0000b910
        /*0184*/ 	.word	0x00000003
        /*0188*/ 	.word	0x00000000
        /*018c*/ 	.short	0x010a
        /*018e*/ 	.byte	0x3f
	.zero		1


	//   ....[17]....
        /*0190*/ 	.word	0x0000b970
        /*0194*/ 	.word	0x00000004
        /*0198*/ 	.word	0x00000000
        /*019c*/ 	.short	0x010a
        /*019e*/ 	.byte	0x3f
	.zero		1


	//   ....[18]....
        /*01a0*/ 	.word	0x0000ba40
        /*01a4*/ 	.word	0x0000000c
        /*01a8*/ 	.word	0x00000010
        /*01ac*/ 	.short	0x010a
        /*01ae*/ 	.byte	0x3f
	.zero		1


	//   ....[19]....
        /*01b0*/ 	.word	0x0000bb10
        /*01b4*/ 	.word	0x00000007
        /*01b8*/ 	.word	0x00000000
        /*01bc*/ 	.short	0x010a
        /*01be*/ 	.byte	0x3f
	.zero		1


	//----- nvinfo : EIATTR_NUM_MBARRIERS
	.align		4
.L_35:
        /*01c0*/ 	.byte	0x03, 0x38
        /*01c2*/ 	.short	0x0006


	//----- nvinfo : EIATTR_EXIT_INSTR_OFFSETS
	.align		4
        /*01c4*/ 	.byte	0x04, 0x1c
        /*01c6*/ 	.short	(.L_37 - .L_36)


	//   ....[0]....
.L_36:
        /*01c8*/ 	.word	0x000005a0


	//   ....[1]....
        /*01cc*/ 	.word	0x00000e60


	//   ....[2]....
        /*01d0*/ 	.word	0x0000a320


	//   ....[3]....
        /*01d4*/ 	.word	0x0000a950


	//   ....[4]....
        /*01d8*/ 	.word	0x0000b900


	//----- nvinfo : EIATTR_MAX_THREADS
	.align		4
.L_37:
        /*01dc*/ 	.byte	0x04, 0x05
        /*01de*/ 	.short	(.L_39 - .L_38)
.L_38:
        /*01e0*/ 	.word	0x00000180
        /*01e4*/ 	.word	0x00000001
        /*01e8*/ 	.word	0x00000001


	//----- nvinfo : EIATTR_CRS_STACK_SIZE
	.align		4
.L_39:
        /*01ec*/ 	.byte	0x04, 0x1e
        /*01ee*/ 	.short	(.L_41 - .L_40)
.L_40:
        /*01f0*/ 	.word	0x00000000


	//----- nvinfo : EIATTR_CBANK_PARAM_SIZE
	.align		4
.L_41:
        /*01f4*/ 	.byte	0x03, 0x19
        /*01f6*/ 	.short	0x0470


	//----- nvinfo : EIATTR_PARAM_CBANK
	.align		4
        /*01f8*/ 	.byte	0x04, 0x0a
        /*01fa*/ 	.short	(.L_43 - .L_42)
	.align		4
.L_42:
        /*01fc*/ 	.word	index@(.nv.constant0._ZN7cutlass13device_kernelINS_4gemm6kernel13GemmUniversalIN4cute5tupleIJiiiiEEENS1_10collective13CollectiveMmaINS1_34MainloopSm90TmaGmmaWarpSpecializedILi2ENS5_IJNS4_1CILi1EEESB_SB_EEENS1_35KernelTmaWarpSpecializedCooperativeEEENS5_IJNSA_ILi128EEENSA_ILi256EEESF_EEENS_10bfloat16_tENS5_IJlSB_lEEESI_SJ_NS4_8TiledMMAINS4_8MMA_AtomIJNS4_4SM904GMMA28MMA_64x256x16_F32BF16BF16_SSILNSN_5MajorE0ELSP_0ELNSN_7ScaleInE1ELSQ_1EEEEEENS4_6LayoutINS5_IJNSA_ILi2EEESB_SB_EEENS5_IJSB_NSA_ILi0EEESW_EEEEENS5_IJNS4_10UnderscoreESZ_SZ_EEEEENS4_13SM90_TMA_LOADENS4_14ComposedLayoutINS4_7SwizzleILi3ELi4ELi3EEENS4_18smem_ptr_flag_bitsILi16EEENST_INS5_IJNSA_ILi8EEENSA_ILi64EEEEEENS5_IJS19_SB_EEEEEEEvNS4_8identityES12_S1D_vS1E_EENS_8epilogue10collective6detail29Sm90TmaWarpSpecializedAdapterINS1H_15DefaultEpilogueISI_SJ_SJ_NS1G_6thread17LinearCombinationISI_Li1EffLNS1L_9ScaleType4KindE0ELNS_15FloatRoundStyleE2ESI_EENS1_15EpilogueDefaultEEEEEvvEEEEvNT_6ParamsE)
        /*0200*/ 	.short	0x0210
        /*0202*/ 	.short	0x0470


	//----- nvinfo : EIATTR_SW_WAR
	.align		4
.L_43:
        /*0204*/ 	.byte	0x04, 0x36
        /*0206*/ 	.short	(.L_45 - .L_44)
.L_44:
        /*0208*/ 	.word	0x00000008
.L_45:


//--------------------- .nv.callgraph             --------------------------
	.section	.nv.callgraph,"",@"SHT_CUDA_CALLGRAPH"
	.align	4
	.sectionentsize	8
	.align		4
        /*0000*/ 	.word	0x00000000
	.align		4
        /*0004*/ 	.word	0xffffffff
	.align		4
        /*0008*/ 	.word	index@(_ZN7cutlass13device_kernelINS_4gemm6kernel13GemmUniversalIN4cute5tupleIJiiiiEEENS1_10collective13CollectiveMmaINS1_34MainloopSm90TmaGmmaWarpSpecializedILi2ENS5_IJNS4_1CILi1EEESB_SB_EEENS1_35KernelTmaWarpSpecializedCooperativeEEENS5_IJNSA_ILi128EEENSA_ILi256EEESF_EEENS_10bfloat16_tENS5_IJlSB_lEEESI_SJ_NS4_8TiledMMAINS4_8MMA_AtomIJNS4_4SM904GMMA28MMA_64x256x16_F32BF16BF16_SSILNSN_5MajorE0ELSP_0ELNSN_7ScaleInE1ELSQ_1EEEEEENS4_6LayoutINS5_IJNSA_ILi2EEESB_SB_EEENS5_IJSB_NSA_ILi0EEESW_EEEEENS5_IJNS4_10UnderscoreESZ_SZ_EEEEENS4_13SM90_TMA_LOADENS4_14ComposedLayoutINS4_7SwizzleILi3ELi4ELi3EEENS4_18smem_ptr_flag_bitsILi16EEENST_INS5_IJNSA_ILi8EEENSA_ILi64EEEEEENS5_IJS19_SB_EEEEEEEvNS4_8identityES12_S1D_vS1E_EENS_8epilogue10collective6detail29Sm90TmaWarpSpecializedAdapterINS1H_15DefaultEpilogueISI_SJ_SJ_NS1G_6thread17LinearCombinationISI_Li1EffLNS1L_9ScaleType4KindE0ELNS_15FloatRoundStyleE2ESI_EENS1_15EpilogueDefaultEEEEEvvEEEEvNT_6ParamsE)
	.align		4
        /*000c*/ 	.word	index@(__assertfail)
	.align		4
        /*0010*/ 	.word	0x00000000
	.align		4
        /*0014*/ 	.word	0xfffffffe
	.align		4
        /*0018*/ 	.word	0x00000000
	.align		4
        /*001c*/ 	.word	0xfffffffd
	.align		4
        /*0020*/ 	.word	0x00000000
	.align		4
        /*0024*/ 	.word	0xfffffffc


//--------------------- .nv.constant4             --------------------------
	.section	.nv.constant4,"a",@progbits
	.align	8
	.align		8
.nv.constant4:
        /*0000*/ 	.dword	__assertfail
	.align		8
        /*0008*/ 	.dword	__unnamed_1
	.align		8
        /*0010*/ 	.dword	_ZN39_INTERNAL_a3d7553d_4_k_cu_6e801183_25334cuda3std3__45__cpo5beginE
	.align		8
        /*0018*/ 	.dword	_ZN39_INTERNAL_a3d7553d_4_k_cu_6e801183_25334cuda3std3__45__cpo3endE
	.align		8
        /*0020*/ 	.dword	_ZN39_INTERNAL_a3d7553d_4_k_cu_6e801183_25334cuda3std3__45__cpo6cbeginE
	.align		8
        /*0028*/ 	.dword	_ZN39_INTERNAL_a3d7553d_4_k_cu_6e801183_25334cuda3std3__45__cpo4cendE
	.align		8
        /*0030*/ 	.dword	_ZN39_INTERNAL_a3d7553d_4_k_cu_6e801183_25334cuda3std3__441_GLOBAL__N__a3d7553d_4_k_cu_6e801183_25336ignoreE
	.align		8
        /*0038*/ 	.dword	_ZN39_INTERNAL_a3d7553d_4_k_cu_6e801183_25334cuda3std3__419piecewise_constructE
	.align		8
        /*0040*/ 	.dword	_ZN39_INTERNAL_a3d7553d_4_k_cu_6e801183_25334cuda3std3__48in_placeE
	.align		8
        /*0048*/ 	.dword	_ZN39_INTERNAL_a3d7553d_4_k_cu_6e801183_25334cuda3std6ranges3__45__cpo4swapE
	.align		8
        /*0050*/ 	.dword	_ZN39_INTERNAL_a3d7553d_4_k_cu_6e801183_25334cuda3std6ranges3__45__cpo9iter_moveE
	.align		8
        /*0058*/ 	.dword	_ZN39_INTERNAL_a3d7553d_4_k_cu_6e801183_25334cute7productE
	.align		8
        /*0060*/ 	.dword	_ZN39_INTERNAL_a3d7553d_4_k_cu_6e801183_25334cute1_E
	.align		8
        /*0068*/ 	.dword	$str$22
	.align		8
        /*0070*/ 	.dword	$str$23


//--------------------- .text._ZN7cutlass13device_kernelINS_4gemm6kernel13GemmUniversalIN4cute5tupleIJiiiiEEENS1_10collective13CollectiveMmaINS1_34MainloopSm90TmaGmmaWarpSpecializedILi2ENS5_IJNS4_1CILi1EEESB_SB_EEENS1_35KernelTmaWarpSpecializedCooperativeEEENS5_IJNSA_ILi128EEENSA_ILi256EEESF_EEENS_10bfloat16_tENS5_IJlSB_lEEESI_SJ_NS4_8TiledMMAINS4_8MMA_AtomIJNS4_4SM904GMMA28MMA_64x256x16_F32BF16BF16_SSILNSN_5MajorE0ELSP_0ELNSN_7ScaleInE1ELSQ_1EEEEEENS4_6LayoutINS5_IJNSA_ILi2EEESB_SB_EEENS5_IJSB_NSA_ILi0EEESW_EEEEENS5_IJNS4_10UnderscoreESZ_SZ_EEEEENS4_13SM90_TMA_LOADENS4_14ComposedLayoutINS4_7SwizzleILi3ELi4ELi3EEENS4_18smem_ptr_flag_bitsILi16EEENST_INS5_IJNSA_ILi8EEENSA_ILi64EEEEEENS5_IJS19_SB_EEEEEEEvNS4_8identityES12_S1D_vS1E_EENS_8epilogue10collective6detail29Sm90TmaWarpSpecializedAdapterINS1H_15DefaultEpilogueISI_SJ_SJ_NS1G_6thread17LinearCombinationISI_Li1EffLNS1L_9ScaleType4KindE0ELNS_15FloatRoundStyleE2ESI_EENS1_15EpilogueDefaultEEEEEvvEEEEvNT_6ParamsE --------------------------
	.section	.text._ZN7cutlass13device_kernelINS_4gemm6kernel13GemmUniversalIN4cute5tupleIJiiiiEEENS1_10collective13CollectiveMmaINS1_34MainloopSm90TmaGmmaWarpSpecializedILi2ENS5_IJNS4_1CILi1EEESB_SB_EEENS1_35KernelTmaWarpSpecializedCooperativeEEENS5_IJNSA_ILi128EEENSA_ILi256EEESF_EEENS_10bfloat16_tENS5_IJlSB_lEEESI_SJ_NS4_8TiledMMAINS4_8MMA_AtomIJNS4_4SM904GMMA28MMA_64x256x16_F32BF16BF16_SSILNSN_5MajorE0ELSP_0ELNSN_7ScaleInE1ELSQ_1EEEEEENS4_6LayoutINS5_IJNSA_ILi2EEESB_SB_EEENS5_IJSB_NSA_ILi0EEESW_EEEEENS5_IJNS4_10UnderscoreESZ_SZ_EEEEENS4_13SM90_TMA_LOADENS4_14ComposedLayoutINS4_7SwizzleILi3ELi4ELi3EEENS4_18smem_ptr_flag_bitsILi16EEENST_INS5_IJNSA_ILi8EEENSA_ILi64EEEEEENS5_IJS19_SB_EEEEEEEvNS4_8identityES12_S1D_vS1E_EENS_8epilogue10collective6detail29Sm90TmaWarpSpecializedAdapterINS1H_15DefaultEpilogueISI_SJ_SJ_NS1G_6thread17LinearCombinationISI_Li1EffLNS1L_9ScaleType4KindE0ELNS_15FloatRoundStyleE2ESI_EENS1_15EpilogueDefaultEEEEEvvEEEEvNT_6ParamsE,"ax",@progbits
	.align	128
.text._ZN7cutlass13device_kernelINS_4gemm6kernel13GemmUniversalIN4cute5tupleIJiiiiEEENS1_10collective13CollectiveMmaINS1_34MainloopSm90TmaGmmaWarpSpecializedILi2ENS5_IJNS4_1CILi1EEESB_SB_EEENS1_35KernelTmaWarpSpecializedCooperativeEEENS5_IJNSA_ILi128EEENSA_ILi256EEESF_EEENS_10bfloat16_tENS5_IJlSB_lEEESI_SJ_NS4_8TiledMMAINS4_8MMA_AtomIJNS4_4SM904GMMA28MMA_64x256x16_F32BF16BF16_SSILNSN_5MajorE0ELSP_0ELNSN_7ScaleInE1ELSQ_1EEEEEENS4_6LayoutINS5_IJNSA_ILi2EEESB_SB_EEENS5_IJSB_NSA_ILi0EEESW_EEEEENS5_IJNS4_10UnderscoreESZ_SZ_EEEEENS4_13SM90_TMA_LOADENS4_14ComposedLayoutINS4_7SwizzleILi3ELi4ELi3EEENS4_18smem_ptr_flag_bitsILi16EEENST_INS5_IJNSA_ILi8EEENSA_ILi64EEEEEENS5_IJS19_SB_EEEEEEEvNS4_8identityES12_S1D_vS1E_EENS_8epilogue10collective6detail29Sm90TmaWarpSpecializedAdapterINS1H_15DefaultEpilogueISI_SJ_SJ_NS1G_6thread17LinearCombinationISI_Li1EffLNS1L_9ScaleType4KindE0ELNS_15FloatRoundStyleE2ESI_EENS1_15EpilogueDefaultEEEEEvvEEEEvNT_6ParamsE:
        .type           _ZN7cutlass13device_kernelINS_4gemm6kernel13GemmUniversalIN4cute5tupleIJiiiiEEENS1_10collective13CollectiveMmaINS1_34MainloopSm90TmaGmmaWarpSpecializedILi2ENS5_IJNS4_1CILi1EEESB_SB_EEENS1_35KernelTmaWarpSpecializedCooperativeEEENS5_IJNSA_ILi128EEENSA_ILi256EEESF_EEENS_10bfloat16_tENS5_IJlSB_lEEESI_SJ_NS4_8TiledMMAINS4_8MMA_AtomIJNS4_4SM904GMMA28MMA_64x256x16_F32BF16BF16_SSILNSN_5MajorE0ELSP_0ELNSN_7ScaleInE1ELSQ_1EEEEEENS4_6LayoutINS5_IJNSA_ILi2EEESB_SB_EEENS5_IJSB_NSA_ILi0EEESW_EEEEENS5_IJNS4_10UnderscoreESZ_SZ_EEEEENS4_13SM90_TMA_LOADENS4_14ComposedLayoutINS4_7SwizzleILi3ELi4ELi3EEENS4_18smem_ptr_flag_bitsILi16EEENST_INS5_IJNSA_ILi8EEENSA_ILi64EEEEEENS5_IJS19_SB_EEEEEEEvNS4_8identityES12_S1D_vS1E_EENS_8epilogue10collective6detail29Sm90TmaWarpSpecializedAdapterINS1H_15DefaultEpilogueISI_SJ_SJ_NS1G_6thread17LinearCombinationISI_Li1EffLNS1L_9ScaleType4KindE0ELNS_15FloatRoundStyleE2ESI_EENS1_15EpilogueDefaultEEEEEvvEEEEvNT_6ParamsE,@function
        .size           _ZN7cutlass13device_kernelINS_4gemm6kernel13GemmUniversalIN4cute5tupleIJiiiiEEENS1_10collective13CollectiveMmaINS1_34MainloopSm90TmaGmmaWarpSpecializedILi2ENS5_IJNS4_1CILi1EEESB_SB_EEENS1_35KernelTmaWarpSpecializedCooperativeEEENS5_IJNSA_ILi128EEENSA_ILi256EEESF_EEENS_10bfloat16_tENS5_IJlSB_lEEESI_SJ_NS4_8TiledMMAINS4_8MMA_AtomIJNS4_4SM904GMMA28MMA_64x256x16_F32BF16BF16_SSILNSN_5MajorE0ELSP_0ELNSN_7ScaleInE1ELSQ_1EEEEEENS4_6LayoutINS5_IJNSA_ILi2EEESB_SB_EEENS5_IJSB_NSA_ILi0EEESW_EEEEENS5_IJNS4_10UnderscoreESZ_SZ_EEEEENS4_13SM90_TMA_LOADENS4_14ComposedLayoutINS4_7SwizzleILi3ELi4ELi3EEENS4_18smem_ptr_flag_bitsILi16EEENST_INS5_IJNSA_ILi8EEENSA_ILi64EEEEEENS5_IJS19_SB_EEEEEEEvNS4_8identityES12_S1D_vS1E_EENS_8epilogue10collective6detail29Sm90TmaWarpSpecializedAdapterINS1H_15DefaultEpilogueISI_SJ_SJ_NS1G_6thread17LinearCombinationISI_Li1EffLNS1L_9ScaleType4KindE0ELNS_15FloatRoundStyleE2ESI_EENS1_15EpilogueDefaultEEEEEvvEEEEvNT_6ParamsE,(.L_x_318 - _ZN7cutlass13device_kernelINS_4gemm6kernel13GemmUniversalIN4cute5tupleIJiiiiEEENS1_10collective13CollectiveMmaINS1_34MainloopSm90TmaGmmaWarpSpecializedILi2ENS5_IJNS4_1CILi1EEESB_SB_EEENS1_35KernelTmaWarpSpecializedCooperativeEEENS5_IJNSA_ILi128EEENSA_ILi256EEESF_EEENS_10bfloat16_tENS5_IJlSB_lEEESI_SJ_NS4_8TiledMMAINS4_8MMA_AtomIJNS4_4SM904GMMA28MMA_64x256x16_F32BF16BF16_SSILNSN_5MajorE0ELSP_0ELNSN_7ScaleInE1ELSQ_1EEEEEENS4_6LayoutINS5_IJNSA_ILi2EEESB_SB_EEENS5_IJSB_NSA_ILi0EEESW_EEEEENS5_IJNS4_10UnderscoreESZ_SZ_EEEEENS4_13SM90_TMA_LOADENS4_14ComposedLayoutINS4_7SwizzleILi3ELi4ELi3EEENS4_18smem_ptr_flag_bitsILi16EEENST_INS5_IJNSA_ILi8EEENSA_ILi64EEEEEENS5_IJS19_SB_EEEEEEEvNS4_8identityES12_S1D_vS1E_EENS_8epilogue10collective6detail29Sm90TmaWarpSpecializedAdapterINS1H_15DefaultEpilogueISI_SJ_SJ_NS1G_6thread17LinearCombinationISI_Li1EffLNS1L_9ScaleType4KindE0ELNS_15FloatRoundStyleE2ESI_EENS1_15EpilogueDefaultEEEEEvvEEEEvNT_6ParamsE)
        .other          _ZN7cutlass13device_kernelINS_4gemm6kernel13GemmUniversalIN4cute5tupleIJiiiiEEENS1_10collective13CollectiveMmaINS1_34MainloopSm90TmaGmmaWarpSpecializedILi2ENS5_IJNS4_1CILi1EEESB_SB_EEENS1_35KernelTmaWarpSpecializedCooperativeEEENS5_IJNSA_ILi128EEENSA_ILi256EEESF_EEENS_10bfloat16_tENS5_IJlSB_lEEESI_SJ_NS4_8TiledMMAINS4_8MMA_AtomIJNS4_4SM904GMMA28MMA_64x256x16_F32BF16BF16_SSILNSN_5MajorE0ELSP_0ELNSN_7ScaleInE1ELSQ_1EEEEEENS4_6LayoutINS5_IJNSA_ILi2EEESB_SB_EEENS5_IJSB_NSA_ILi0EEESW_EEEEENS5_IJNS4_10UnderscoreESZ_SZ_EEEEENS4_13SM90_TMA_LOADENS4_14ComposedLayoutINS4_7SwizzleILi3ELi4ELi3EEENS4_18smem_ptr_flag_bitsILi16EEENST_INS5_IJNSA_ILi8EEENSA_ILi64EEEEEENS5_IJS19_SB_EEEEEEEvNS4_8identityES12_S1D_vS1E_EENS_8epilogue10collective6detail29Sm90TmaWarpSpecializedAdapterINS1H_15DefaultEpilogueISI_SJ_SJ_NS1G_6thread17LinearCombinationISI_Li1EffLNS1L_9ScaleType4KindE0ELNS_15FloatRoundStyleE2ESI_EENS1_15EpilogueDefaultEEEEEvvEEEEvNT_6ParamsE,@"STO_CUDA_ENTRY STV_DEFAULT"
_ZN7cutlass13device_kernelINS_4gemm6kernel13GemmUniversalIN4cute5tupleIJiiiiEEENS1_10collective13CollectiveMmaINS1_34MainloopSm90TmaGmmaWarpSpecializedILi2ENS5_IJNS4_1CILi1EEESB_SB_EEENS1_35KernelTmaWarpSpecializedCooperativeEEENS5_IJNSA_ILi128EEENSA_ILi256EEESF_EEENS_10bfloat16_tENS5_IJlSB_lEEESI_SJ_NS4_8TiledMMAINS4_8MMA_AtomIJNS4_4SM904GMMA28MMA_64x256x16_F32BF16BF16_SSILNSN_5MajorE0ELSP_0ELNSN_7ScaleInE1ELSQ_1EEEEEENS4_6LayoutINS5_IJNSA_ILi2EEESB_SB_EEENS5_IJSB_NSA_ILi0EEESW_EEEEENS5_IJNS4_10UnderscoreESZ_SZ_EEEEENS4_13SM90_TMA_LOADENS4_14ComposedLayoutINS4_7SwizzleILi3ELi4ELi3EEENS4_18smem_ptr_flag_bitsILi16EEENST_INS5_IJNSA_ILi8EEENSA_ILi64EEEEEENS5_IJS19_SB_EEEEEEEvNS4_8identityES12_S1D_vS1E_EENS_8epilogue10collective6detail29Sm90TmaWarpSpecializedAdapterINS1H_15DefaultEpilogueISI_SJ_SJ_NS1G_6thread17LinearCombinationISI_Li1EffLNS1L_9ScaleType4KindE0ELNS_15FloatRoundStyleE2ESI_EENS1_15EpilogueDefaultEEEEEvvEEEEvNT_6ParamsE:
[----:B------:R-:W0:Y:S01]  /*0000*/  LDC R1, c[0x0][0x28] ;  /* 0x00000a00ff017b82 */ /* 0x000e220000000800 */
[----:B------:R-:W1:Y:S01]  /*0010*/  S2R R18, SR_TID.X ;  /* 0x0000000000127919 */ /* 0x000e620000002100 */
[----:B------:R-:W-:Y:S01]  /*0020*/  ELECT P0, URZ, PT ;  /* 0x00000000003f782f */ /* 0x000fe20003800000 */
[----:B------:R-:W-:Y:S01]  /*0030*/  BSSY B0, `(.L_x_0) ;  /* 0x000000f000007945 */ /* 0x000fe20003800000 */
[--C-:B-1----:R-:W-:Y:S02]  /*0040*/  SHF.R.U32.HI R0, RZ, 0x5, R18.reuse ;  /* 0x00000005ff007819 */ /* 0x102fe40000011612 */
[----:B------:R-:W-:-:S03]  /*0050*/  SHF.R.U32.HI R22, RZ, 0x7, R18 ;  /* 0x00000007ff167819 */ /* 0x000fc60000011612 */
[----:B------:R-:W1:Y:S04]  /*0060*/  SHFL.IDX PT, R5, R0, RZ, 0x1f ;  /* 0x00001fff00057589 */ /* 0x000e6800000e0000 */
[----:B------:R2:W3:Y:S01]  /*0070*/  SHFL.IDX PT, R8, R22, RZ, 0x1f ;  /* 0x00001fff16087589 */ /* 0x0004e200000e0000 */
[----:B-1----:R-:W-:-:S13]  /*0080*/  ISETP.NE.OR P0, PT, R5, RZ, !P0 ;  /* 0x000000ff0500720c */ /* 0x002fda0004705670 */
[----:B0-23--:R-:W-:Y:S05]  /*0090*/  @P0 BRA `(.L_x_1) ;  /* 0x0000000000200947 */ /* 0x00dfea0003800000 */
[----:B------:R-:W-:Y:S02]  /*00a0*/  ULDC.64 UR4, c[0x0][0x198] ;  /* 0x0000660000047ab9 */ /* 0x000fe40000000a00 */
[----:B------:R-:W-:Y:S02]  /*00b0*/  UIADD3 UR6, UP0, UR4, 0xf0, URZ ;  /* 0x000000f004067890 */ /* 0x000fe4000ff1e03f */
[----:B------:R-:W-:Y:S02]  /*00c0*/  UIADD3 UR4, UP1, UR4, 0x1f0, URZ ;  /* 0x000001f004047890 */ /* 0x000fe4000ff3e03f */
[----:B------:R-:W-:Y:S02]  /*00d0*/  UIADD3.X UR7, URZ, UR5, URZ, UP0, !UPT ;  /* 0x000000053f077290 */ /* 0x000fe400087fe43f */
[----:B------:R-:W-:-:S07]  /*00e0*/  UIADD3.X UR5, URZ, UR5, URZ, UP1, !UPT ;  /* 0x000000053f057290 */ /* 0x000fce0008ffe43f */
[----:B------:R0:W-:Y:S02]  /*00f0*/  UTMACCTL.PF [UR6] ;  /* 0x00000000060079b9 */ /* 0x0001e40008040000 */
[----:B------:R0:W-:Y:S02]  /*0100*/  UTMACCTL.PF [UR4] ;  /* 0x00000000040079b9 */ /* 0x0001e40008040000 */
[----:B0-----:R-:W-:Y:S01]  /*0110*/  NOP ;  /* 0x0000000000007918 */ /* 0x001fe20000000000 */
.L_x_1:
[----:B------:R-:W-:Y:S05]  /*0120*/  BSYNC B0 ;  /* 0x0000000000007941 */ /* 0x000fea0003800000 */
.L_x_0:
[----:B------:R-:W0:Y:S02]  /*0130*/  SHFL.IDX PT, R2, R0, RZ, 0x1f ;  /* 0x00001fff00027589 */ /* 0x000e2400000e0000 */
[----:B0-----:R-:W-:-:S13]  /*0140*/  ISETP.NE.AND P0, PT, R2, RZ, PT ;  /* 0x000000ff0200720c */ /* 0x001fda0003f05270 */
[----:B------:R-:W-:Y:S05]  /*0150*/  @P0 BRA `(.L_x_2) ;  /* 0x0000000000480947 */ /* 0x000fea0003800000 */
[----:B------:R-:W0:Y:S01]  /*0160*/  S2UR UR8, SR_CgaCtaId ;  /* 0x00000000000879c3 */ /* 0x000e220000008800 */
[----:B------:R-:W-:Y:S01]  /*0170*/  UMOV UR4, 0x400 ;  /* 0x0000040000047882 */ /* 0x000fe20000000000 */
[----:B------:R-:W-:Y:S01]  /*0180*/  UMOV UR5, 0x1 ;  /* 0x0000000100057882 */ /* 0x000fe20000000000 */
[----:B------:R-:W-:Y:S01]  /*0190*/  UMOV UR6, 0x100 ;  /* 0x0000010000067882 */ /* 0x000fe20000000000 */
[----:B------:R-:W-:Y:S01]  /*01a0*/  ELECT P0, URZ, PT ;  /* 0x00000000003f782f */ /* 0x000fe20003800000 */
[----:B------:R-:W-:-:S04]  /*01b0*/  UIADD3 UR6, -UR6, 0x100000, URZ ;  /* 0x0010000006067890 */ /* 0x000fc8000fffe13f */
[----:B------:R-:W-:Y:S02]  /*01c0*/  USHF.L.U32 UR7, UR6, 0xb, URZ ;  /* 0x0000000b06077899 */ /* 0x000fe4000800063f */
[----:B------:R-:W-:Y:S02]  /*01d0*/  USHF.L.U32 UR6, UR6, 0x1, URZ ;  /* 0x0000000106067899 */ /* 0x000fe4000800063f */
[----:B0-----:R-:W-:Y:S02]  /*01e0*/  ULEA UR8, UR8, UR4, 0x18 ;  /* 0x0000000408087291 */ /* 0x001fe4000f8ec03f */
[----:B------:R-:W-:-:S04]  /*01f0*/  UIADD3 UR4, -UR5, 0x100000, URZ ;  /* 0x0010000005047890 */ /* 0x000fc8000fffe13f */
[----:B------:R-:W-:Y:S02]  /*0200*/  USHF.L.U32 UR5, UR4, 0xb, URZ ;  /* 0x0000000b04057899 */ /* 0x000fe4000800063f */
[----:B------:R-:W-:Y:S01]  /*0210*/  USHF.L.U32 UR4, UR4, 0x1, URZ ;  /* 0x0000000104047899 */ /* 0x000fe2000800063f */
[----:B------:R-:W0:Y:S11]  /*0220*/  FENCE.VIEW.ASYNC.S ;  /* 0x00000000000073c6 */ /* 0x000e360000000000 */
[----:B0-----:R0:W1:Y:S01]  /*0230*/  SYNCS.EXCH.64 URZ, [UR8], UR4 ;  /* 0x00000004083f75b2 */ /* 0x0010620008000100 */
[----:B------:R0:W2:Y:S01]  /*0240*/  SYNCS.EXCH.64 URZ, [UR8+0x10], UR6 ;  /* 0x00001006083f75b2 */ /* 0x0000a20008000100 */
[----:B------:R0:W3:Y:S01]  /*0250*/  SYNCS.EXCH.64 URZ, [UR8+0x8], UR4 ;  /* 0x00000804083f75b2 */ /* 0x0000e20008000100 */
[----:B------:R0:W4:Y:S01]  /*0260*/  SYNCS.EXCH.64 URZ, [UR8+0x18], UR6 ;  /* 0x00001806083f75b2 */ /* 0x0001220008000100 */
[----:B------:R-:W-:Y:S01]  /*0270*/  NOP ;  /* 0x0000000000007918 */ /* 0x000fe20000000000 */
.L_x_2:
[----:B------:R-:W5:Y:S01]  /*0280*/  SHFL.IDX PT, R0, R0, RZ, 0x1f ;  /* 0x00001fff00007589 */ /* 0x000f6200000e0000 */
[----:B------:R-:W-:Y:S01]  /*0290*/  ELECT P0, URZ, PT ;  /* 0x00000000003f782f */ /* 0x000fe20003800000 */
[----:B------:R-:W1:Y:S01]  /*02a0*/  LDC R2, c[0x0][0x65c] ;  /* 0x00019700ff027b82 */ /* 0x000e620000000800 */
[----:B------:R-:W-:Y:S01]  /*02b0*/  SHF.R.S32.HI R6, RZ, 0x1f, R5 ;  /* 0x0000001fff067819 */ /* 0x000fe20000011405 */
[----:B------:R-:W2:Y:S01]  /*02c0*/  S2R R3, SR_CTAID.Y ;  /* 0x0000000000037919 */ /* 0x000ea20000002600 */
[----:B0-----:R-:W-:Y:S01]  /*02d0*/  UMOV UR4, 0x20 ;  /* 0x0000002000047882 */ /* 0x001fe20000000000 */
[----:B------:R-:W-:Y:S01]  /*02e0*/  ISETP.NE.AND P2, PT, R8, RZ, PT ;  /* 0x000000ff0800720c */ /* 0x000fe20003f45270 */
[----:B------:R-:W-:Y:S01]  /*02f0*/  NOP ;  /* 0x0000000000007918 */ /* 0x000fe20000000000 */
[----:B------:R-:W0:Y:S01]  /*0300*/  S2R R4, SR_CTAID.X ;  /* 0x0000000000047919 */ /* 0x000e220000002500 */
[----:B------:R-:W-:Y:S01]  /*0310*/  LEA.HI R6, R6, R5, RZ, 0x2 ;  /* 0x0000000506067211 */ /* 0x000fe200078f10ff */
[----:B------:R-:W-:Y:S01]  /*0320*/  NOP ;  /* 0x0000000000007918 */ /* 0x000fe20000000000 */
[----:B-----5:R-:W-:-:S02]  /*0330*/  ISETP.NE.OR P0, PT, R0, RZ, !P0 ;  /* 0x000000ff0000720c */ /* 0x020fc40004705670 */
[----:B-1----:R-:W-:-:S04]  /*0340*/  ISETP.NE.AND P3, PT, R2, 0x1, PT ;  /* 0x000000010200780c */ /* 0x002fc80003f65270 */
[----:B------:R-:W-:Y:S02]  /*0350*/  P2R R0, PR, RZ, 0x8 ;  /* 0x00000008ff007803 */ /* 0x000fe40000000000 */
[----:B------:R-:W-:-:S05]  /*0360*/  LOP3.LUT R0, R6, 0xfffffffc, RZ, 0xc0, !PT ;  /* 0xfffffffc06007812 */ /* 0x000fca00078ec0ff */
[----:B------:R-:W-:Y:S01]  /*0370*/  VOTEU.ALL UP0, P0 ;  /* 0x00000000003f7886 */ /* 0x000fe20000000000 */
[----:B------:R-:W-:Y:S01]  /*0380*/  IMAD.IADD R0, R5, 0x1, -R0 ;  /* 0x0000000105007824 */ /* 0x000fe200078e0a00 */
[----:B------:R-:W0:Y:S01]  /*0390*/  @P3 LDC R17, c[0x0][0x10] ;  /* 0x00000400ff113b82 */ /* 0x000e220000000800 */
[----:B------:R-:W-:Y:S01]  /*03a0*/  VOTEU.ALL UP1, P0 ;  /* 0x00000000003f7886 */ /* 0x000fe20000020000 */
[----:B--2---:R-:W-:Y:S01]  /*03b0*/  @P3 IMAD.MOV.U32 R6, RZ, RZ, R3 ;  /* 0x000000ffff063224 */ /* 0x004fe200078e0003 */
[----:B------:R-:W-:Y:S01]  /*03c0*/  @!UP0 UMOV UR6, 0x400 ;  /* 0x0000040000068882 */ /* 0x000fe20000000000 */
[----:B------:R-:W-:-:S04]  /*03d0*/  @!UP0 UIADD3 UR4, -UR4, 0x100000, URZ ;  /* 0x0010000004048890 */ /* 0x000fc8000fffe13f */
[----:B------:R-:W-:Y:S02]  /*03e0*/  @!UP0 USHF.L.U32 UR5, UR4, 0xb, URZ ;  /* 0x0000000b04058899 */ /* 0x000fe4000800063f */
[----:B------:R-:W-:Y:S01]  /*03f0*/  @!UP0 USHF.L.U32 UR4, UR4, 0x1, URZ ;  /* 0x0000000104048899 */ /* 0x000fe2000800063f */
[----:B------:R-:W-:Y:S02]  /*0400*/  @P3 IMAD.MOV.U32 R7, RZ, RZ, RZ ;  /* 0x000000ffff073224 */ /* 0x000fe400078e00ff */
[----:B------:R-:W-:Y:S01]  /*0410*/  IMAD.MOV.U32 R5, RZ, RZ, RZ ;  /* 0x000000ffff057224 */ /* 0x000fe200078e00ff */
[----:B------:R-:W1:Y:S01]  /*0420*/  @!UP0 S2UR UR7, SR_CgaCtaId ;  /* 0x00000000000789c3 */ /* 0x000e620000008800 */
[----:B------:R-:W-:-:S07]  /*0430*/  @P3 IMAD.MOV.U32 R11, RZ, RZ, RZ ;  /* 0x000000ffff0b3224 */ /* 0x000fce00078e00ff */
[----:B------:R-:W2:Y:S01]  /*0440*/  @!P3 LDC R9, c[0x0][0xc] ;  /* 0x00000300ff09bb82 */ /* 0x000ea20000000800 */
[----:B0-----:R-:W-:-:S04]  /*0450*/  @P3 IMAD.WIDE.U32 R16, R4, R17, R6 ;  /* 0x0000001104103225 */ /* 0x001fc800078e0006 */
[----:B------:R-:W-:Y:S01]  /*0460*/  @P3 IMAD.IADD R17, R17, 0x1, R11 ;  /* 0x0000000111113824 */ /* 0x000fe200078e020b */
[----:B-1----:R-:W-:Y:S01]  /*0470*/  @!UP0 ULEA UR6, UR7, UR6, 0x18 ;  /* 0x0000000607068291 */ /* 0x002fe2000f8ec03f */
[----:B------:R-:W-:Y:S01]  /*0480*/  VOTEU.ALL UP0, P0 ;  /* 0x00000000003f7886 */ /* 0x000fe20000000000 */
[----:B------:R-:W-:-:S04]  /*0490*/  ISETP.NE.AND P0, PT, R0, 0x3, PT ;  /* 0x000000030000780c */ /* 0x000fc80003f05270 */
[----:B------:R-:W-:Y:S01]  /*04a0*/  ISETP.EQ.OR P0, PT, R0, RZ, !P0 ;  /* 0x000000ff0000720c */ /* 0x000fe20004702670 */
[----:B--2---:R-:W-:-:S03]  /*04b0*/  @!P3 IMAD.WIDE.U32 R6, R9, R3, R4 ;  /* 0x000000030906b225 */ /* 0x004fc600078e0004 */
[C---:B------:R-:W-:Y:S01]  /*04c0*/  ISETP.EQ.AND P0, PT, R8.reuse, RZ, P0 ;  /* 0x000000ff0800720c */ /* 0x040fe20000702270 */
[----:B------:R-:W-:Y:S01]  /*04d0*/  VIADD R8, R8, 0xffffffff ;  /* 0xffffffff08087836 */ /* 0x000fe20000000000 */
[----:B------:R-:W0:Y:S02]  /*04e0*/  FENCE.VIEW.ASYNC.S ;  /* 0x00000000000073c6 */ /* 0x000e240000000000 */
[----:B0-----:R0:W3:Y:S01]  /*04f0*/  @!UP0 SYNCS.EXCH.64 URZ, [UR6+0x30], UR4 ;  /* 0x00003004063f85b2 */ /* 0x0010e20008000100 */
[----:B------:R-:W-:Y:S01]  /*0500*/  @!P3 IMAD.MOV.U32 R16, RZ, RZ, R6 ;  /* 0x000000ffff10b224 */ /* 0x000fe200078e0006 */
[----:B------:R-:W-:Y:S01]  /*0510*/  SEL R19, RZ, 0x1, !P0 ;  /* 0x00000001ff137807 */ /* 0x000fe20004000000 */
[----:B------:R-:W-:Y:S01]  /*0520*/  @!P3 IMAD.MOV.U32 R17, RZ, RZ, R7 ;  /* 0x000000ffff11b224 */ /* 0x000fe200078e0007 */
[----:B------:R-:W-:-:S04]  /*0530*/  ISETP.GE.U32.AND P1, PT, R8, 0x2, PT ;  /* 0x000000020800780c */ /* 0x000fc80003f26070 */
[----:B------:R-:W-:Y:S01]  /*0540*/  SEL R19, R19, 0x2, P1 ;  /* 0x0000000213137807 */ /* 0x000fe20000800000 */
[----:B------:R0:W3:Y:S01]  /*0550*/  @!UP1 SYNCS.EXCH.64 URZ, [UR6+0x38], UR4 ;  /* 0x00003804063f95b2 */ /* 0x0000e20008000100 */
[----:B------:R-:W-:Y:S01]  /*0560*/  NOP ;  /* 0x0000000000007918 */ /* 0x000fe20000000000 */
[----:B---34-:R-:W-:Y:S06]  /*0570*/  BAR.SYNC.DEFER_BLOCKING 0x0 ;  /* 0x0000000000007b1d */ /* 0x018fec0000010000 */
[----:B------:R-:W-:Y:S05]  /*0580*/  @!P2 BRA `(.L_x_3) ;  /* 0x0000009c0068a947 */ /* 0x000fea0003800000 */
[----:B------:R-:W-:-:S13]  /*0590*/  ISETP.GT.U32.AND P0, PT, R8, 0x1, PT ;  /* 0x000000010800780c */ /* 0x000fda0003f04070 */
[----:B0-----:R-:W-:Y:S05]  /*05a0*/  @P0 EXIT ;  /* 0x000000000000094d */ /* 0x001fea0003800000 */
[----:B------:R-:W-:Y:S01]  /*05b0*/  ULDC.64 UR4, c[0x0][0x650] ;  /* 0x0001940000047ab9 */ /* 0x000fe20000000a00 */
[----:B------:R-:W-:Y:S01]  /*05c0*/  PRMT R0, RZ, 0x7610, R0 ;  /* 0x00007610ff007816 */ /* 0x000fe20000000000 */
[----:B------:R-:W-:Y:S01]  /*05d0*/  IMAD.MOV.U32 R153, RZ, RZ, -0x1 ;  /* 0xffffffffff997424 */ /* 0x000fe200078e00ff */
[----:B------:R-:W-:Y:S01]  /*05e0*/  ISETP.GE.U32.AND P0, PT, R16, UR4, PT ;  /* 0x0000000410007c0c */ /* 0x000fe2000bf06070 */
[----:B------:R-:W-:Y:S02]  /*05f0*/  IMAD.MOV.U32 R152, RZ, RZ, -0x1 ;  /* 0xffffffffff987424 */ /* 0x000fe400078e00ff */
[----:B------:R-:W-:Y:S01]  /*0600*/  IMAD.MOV.U32 R23, RZ, RZ, -0x1 ;  /* 0xffffffffff177424 */ /* 0x000fe200078e00ff */
[----:B------:R-:W-:-:S13]  /*0610*/  ISETP.GE.U32.AND.EX P0, PT, R17, UR5, PT, P0 ;  /* 0x0000000511007c0c */ /* 0x000fda000bf06100 */
[----:B------:R-:W-:Y:S05]  /*0620*/  @P0 BRA `(.L_x_4) ;  /* 0x0000000400540947 */ /* 0x000fea0003800000 */
[----:B------:R-:W0:Y:S01]  /*0630*/  LDC.64 R14, c[0x0][0x628] ;  /* 0x00018a00ff0e7b82 */ /* 0x000e220000000a00 */
[----:B------:R-:W-:Y:S02]  /*0640*/  IMAD.MOV.U32 R6, RZ, RZ, R16 ;  /* 0x000000ffff067224 */ /* 0x000fe400078e0010 */
[----:B------:R-:W-:-:S05]  /*0650*/  IMAD.MOV.U32 R7, RZ, RZ, R17 ;  /* 0x000000ffff077224 */ /* 0x000fca00078e0011 */
[----:B------:R-:W1:Y:S08]  /*0660*/  LDC R0, c[0x0][0x630] ;  /* 0x00018c00ff007b82 */ /* 0x000e700000000800 */
[----:B------:R-:W2:Y:S01]  /*0670*/  LDC.64 R20, c[0x0][0x620] ;  /* 0x00018800ff147b82 */ /* 0x000ea20000000a00 */
[----:B0-----:R-:W-:-:S04]  /*0680*/  ISETP.NE.U32.AND P0, PT, R14, RZ, PT ;  /* 0x000000ff0e00720c */ /* 0x001fc80003f05070 */
[----:B------:R-:W-:-:S13]  /*0690*/  ISETP.NE.AND.EX P0, PT, R15, RZ, PT, P0 ;  /* 0x000000ff0f00720c */ /* 0x000fda0003f05300 */
[----:B-12---:R-:W-:Y:S05]  /*06a0*/  @!P0 BRA `(.L_x_5) ;  /* 0x0000000000288947 */ /* 0x006fea0003800000 */
[----:B------:R-:W0:Y:S02]  /*06b0*/  LDC R11, c[0x0][0x634] ;  /* 0x00018d00ff0b7b82 */ /* 0x000e240000000800 */
[----:B0-----:R-:W-:-:S05]  /*06c0*/  IADD3 R11, P0, R16, R11, RZ ;  /* 0x0000000b100b7210 */ /* 0x001fca0007f1e0ff */
[----:B------:R-:W-:-:S04]  /*06d0*/  IMAD.X R13, RZ, RZ, R17, P0 ;  /* 0x000000ffff0d7224 */ /* 0x000fc800000e0611 */
[----:B------:R-:W-:-:S04]  /*06e0*/  IMAD.WIDE.U32 R6, R13, R14, RZ ;  /* 0x0000000e0d067225 */ /* 0x000fc800078e00ff */
[----:B------:R-:W-:-:S04]  /*06f0*/  IMAD.WIDE.U32 R8, P0, R11, R15, R6 ;  /* 0x0000000f0b087225 */ /* 0x000fc80007800006 */
[----:B------:R-:W-:-:S04]  /*0700*/  IMAD.WIDE.U32 R6, R11, R14, RZ ;  /* 0x0000000e0b067225 */ /* 0x000fc800078e00ff */
[----:B------:R-:W-:Y:S01]  /*0710*/  IMAD.X R11, RZ, RZ, RZ, P0 ;  /* 0x000000ffff0b7224 */ /* 0x000fe200000e06ff */
[----:B------:R-:W-:Y:S01]  /*0720*/  IADD3 RZ, P0, R7, R8, RZ ;  /* 0x0000000807ff7210 */ /* 0x000fe20007f1e0ff */
[----:B------:R-:W-:-:S04]  /*0730*/  IMAD.MOV.U32 R10, RZ, RZ, R9 ;  /* 0x000000ffff0a7224 */ /* 0x000fc800078e0009 */
[----:B------:R-:W-:-:S08]  /*0740*/  IMAD.WIDE.U32.X R6, R13, R15, R10, P0 ;  /* 0x0000000f0d067225 */ /* 0x000fd000000e040a */
.L_x_5:
[-CC-:B------:R-:W-:Y:S01]  /*0750*/  SHF.R.U64 R23, R6, R0.reuse, R7.reuse ;  /* 0x0000000006177219 */ /* 0x180fe20000001207 */
[----:B------:R-:W0:Y:S01]  /*0760*/  LDC R10, c[0x0][0x618] ;  /* 0x00018600ff0a7b82 */ /* 0x000e220000000800 */
[----:B------:R-:W-:Y:S01]  /*0770*/  SHF.R.U32.HI R5, RZ, R0, R7 ;  /* 0x00000000ff057219 */ /* 0x000fe20000011607 */
[----:B------:R-:W-:Y:S01]  /*0780*/  ULDC UR4, c[0x0][0x150] ;  /* 0x0000540000047ab9 */ /* 0x000fe20000000800 */
[----:B------:R-:W-:Y:S02]  /*0790*/  IADD3 R9, P0, RZ, -R23, RZ ;  /* 0x80000017ff097210 */ /* 0x000fe40007f1e0ff */
[----:B------:R-:W-:-:S03]  /*07a0*/  I2FP.F32.U32 R0, R4 ;  /* 0x0000000400007245 */ /* 0x000fc60000201000 */
[----:B------:R-:W1:Y:S01]  /*07b0*/  LDC.64 R28, c[0x0][0x640] ;  /* 0x00019000ff1c7b82 */ /* 0x000e620000000a00 */
[----:B------:R-:W-:Y:S02]  /*07c0*/  IMAD.X R11, RZ, RZ, ~R5, P0 ;  /* 0x000000ffff0b7224 */ /* 0x000fe400000e0e05 */
[----:B------:R-:W-:Y:S01]  /*07d0*/  FMUL R0, R0, UR4 ;  /* 0x0000000400007c20 */ /* 0x000fe20008400000 */
[----:B------:R-:W-:Y:S01]  /*07e0*/  IMAD.WIDE.U32 R6, R9, R20, R16 ;  /* 0x0000001409067225 */ /* 0x000fe200078e0010 */
[----:B------:R-:W-:-:S03]  /*07f0*/  ULDC UR4, c[0x0][0x154] ;  /* 0x0000550000047ab9 */ /* 0x000fc60000000800 */
[----:B------:R-:W-:Y:S01]  /*0800*/  IMAD R8, R11, R20, RZ ;  /* 0x000000140b087224 */ /* 0x000fe200078e02ff */
[----:B------:R-:W2:Y:S01]  /*0810*/  LDC R5, c[0x0][0x144] ;  /* 0x00005100ff057b82 */ /* 0x000ea20000000800 */
[----:B------:R-:W3:Y:S02]  /*0820*/  F2I.U32.TRUNC.NTZ R0, R0 ;  /* 0x0000000000007305 */ /* 0x000ee4000020f000 */
[----:B------:R-:W-:-:S04]  /*0830*/  IMAD R9, R9, R21, R8 ;  /* 0x0000001509097224 */ /* 0x000fc800078e0208 */
[----:B------:R-:W-:Y:S01]  /*0840*/  IMAD.IADD R7, R7, 0x1, R9 ;  /* 0x0000000107077824 */ /* 0x000fe200078e0209 */
[----:B------:R-:W4:Y:S01]  /*0850*/  LDC R12, c[0x0][0x608] ;  /* 0x00018200ff0c7b82 */ /* 0x000f220000000800 */
[----:B------:R-:W-:-:S03]  /*0860*/  IMAD.MOV.U32 R9, RZ, RZ, -0x1 ;  /* 0xffffffffff097424 */ /* 0x000fc600078e00ff */
[-CC-:B0-----:R-:W-:Y:S02]  /*0870*/  SHF.R.U64 R20, R6, R10.reuse, R7.reuse ;  /* 0x0000000a06147219 */ /* 0x181fe40000001207 */
[----:B------:R-:W-:Y:S02]  /*0880*/  I2FP.F32.U32 R6, R3 ;  /* 0x0000000300067245 */ /* 0x000fe40000201000 */
[----:B------:R-:W0:Y:S01]  /*0890*/  LDC R26, c[0x0][0x658] ;  /* 0x00019600ff1a7b82 */ /* 0x000e220000000800 */
[----:B-1----:R-:W-:Y:S01]  /*08a0*/  ISETP.NE.U32.AND P0, PT, R28, RZ, PT ;  /* 0x000000ff1c00720c */ /* 0x002fe20003f05070 */
[----:B---3--:R-:W-:Y:S01]  /*08b0*/  IMAD.MOV R8, RZ, RZ, -R0 ;  /* 0x000000ffff087224 */ /* 0x008fe200078e0a00 */
[----:B------:R-:W-:Y:S01]  /*08c0*/  SHF.R.U32.HI R7, RZ, R10, R7 ;  /* 0x0000000aff077219 */ /* 0x000fe20000011607 */
[----:B------:R-:W-:Y:S01]  /*08d0*/  FMUL R6, R6, UR4 ;  /* 0x0000000406067c20 */ /* 0x000fe20008400000 */
[----:B------:R-:W-:-:S03]  /*08e0*/  ISETP.NE.AND.EX P0, PT, R29, RZ, PT, P0 ;  /* 0x000000ff1d00720c */ /* 0x000fc60003f05300 */
[----:B------:R-:W1:Y:S01]  /*08f0*/  LDC R14, c[0x0][0x148] ;  /* 0x00005200ff0e7b82 */ /* 0x000e620000000800 */
[----:B--2---:R-:W-:-:S07]  /*0900*/  IMAD R0, R5, R8, R4 ;  /* 0x0000000805007224 */ /* 0x004fce00078e0204 */
[----:B------:R-:W2:Y:S01]  /*0910*/  LDC R24, c[0x0][0x600] ;  /* 0x00018000ff187b82 */ /* 0x000ea20000000800 */
[-CC-:B----4-:R-:W-:Y:S02]  /*0920*/  SHF.R.U64 R30, R20, R12.reuse, R7.reuse ;  /* 0x0000000c141e7219 */ /* 0x190fe40000001207 */
[----:B------:R-:W-:Y:S01]  /*0930*/  SHF.R.U32.HI R5, RZ, R12, R7 ;  /* 0x0000000cff057219 */ /* 0x000fe20000011607 */
[----:B------:R-:W-:Y:S01]  /*0940*/  IMAD.MOV.U32 R7, RZ, RZ, 0x1 ;  /* 0x00000001ff077424 */ /* 0x000fe200078e00ff */
[----:B------:R3:W4:Y:S03]  /*0950*/  F2I.U32.TRUNC.NTZ R12, R6 ;  /* 0x00000006000c7305 */ /* 0x000726000020f000 */
[----:B------:R-:W1:Y:S01]  /*0960*/  LDC R15, c[0x0][0x648] ;  /* 0x00019200ff0f7b82 */ /* 0x000e620000000800 */
[-C--:B0-----:R-:W-:Y:S02]  /*0970*/  SHF.L.U32 R4, R9, R26.reuse, RZ ;  /* 0x0000001a09047219 */ /* 0x081fe400000006ff */
[----:B------:R-:W-:-:S02]  /*0980*/  SHF.R.U64 R32, R30, R26, R5 ;  /* 0x0000001a1e207219 */ /* 0x000fc40000001205 */
[----:B------:R-:W-:Y:S02]  /*0990*/  LOP3.LUT R11, RZ, R4, RZ, 0x33, !PT ;  /* 0x00000004ff0b7212 */ /* 0x000fe400078e33ff */
[-C--:B------:R-:W-:Y:S01]  /*09a0*/  SHF.R.U32.HI R5, RZ, R26.reuse, R5 ;  /* 0x0000001aff057219 */ /* 0x080fe20000011605 */
[----:B------:R-:W0:Y:S01]  /*09b0*/  LDC R21, c[0x0][0x638] ;  /* 0x00018e00ff157b82 */ /* 0x000e220000000800 */
[----:B------:R-:W-:Y:S01]  /*09c0*/  SHF.L.U32 R10, R7, R26, RZ ;  /* 0x0000001a070a7219 */ /* 0x000fe200000006ff */
[----:B------:R-:W-:-:S06]  /*09d0*/  IMAD.MOV.U32 R4, RZ, RZ, R32 ;  /* 0x000000ffff047224 */ /* 0x000fcc00078e0020 */
[----:B------:R-:W0:Y:S01]  /*09e0*/  LDC R153, c[0x0][0x610] ;  /* 0x00018400ff997b82 */ /* 0x000e220000000800 */
[----:B---34-:R-:W-:Y:S05]  /*09f0*/  @!P0 BRA `(.L_x_6) ;  /* 0x0000000000288947 */ /* 0x018fea0003800000 */
[----:B------:R-:W3:Y:S02]  /*0a00*/  LDC R9, c[0x0][0x64c] ;  /* 0x00019300ff097b82 */ /* 0x000ee40000000800 */
[----:B---3--:R-:W-:-:S05]  /*0a10*/  IADD3 R9, P0, R32, R9, RZ ;  /* 0x0000000920097210 */ /* 0x008fca0007f1e0ff */
        /* <DEDUP_REMOVED lines=8> */
.L_x_6:
[----:B-1----:R-:W-:Y:S01]  /*0aa0*/  SHF.R.U64 R4, R4, R15, R5 ;  /* 0x0000000f04047219 */ /* 0x002fe20000001205 */
[----:B--2---:R-:W-:Y:S01]  /*0ab0*/  VIADD R5, R24, 0xffffffff ;  /* 0xffffffff18057836 */ /* 0x004fe20000000000 */
[----:B------:R-:W-:Y:S01]  /*0ac0*/  LOP3.LUT R11, R30, R11, RZ, 0xc0, !PT ;  /* 0x0000000b1e0b7212 */ /* 0x000fe200078ec0ff */
[----:B------:R-:W-:Y:S02]  /*0ad0*/  IMAD.MOV R12, RZ, RZ, -R12 ;  /* 0x000000ffff0c7224 */ /* 0x000fe400078e0a0c */
[----:B------:R-:W-:Y:S02]  /*0ae0*/  IMAD.MOV R6, RZ, RZ, -R4 ;  /* 0x000000ffff067224 */ /* 0x000fe400078e0a04 */
[----:B------:R-:W-:Y:S01]  /*0af0*/  IMAD R11, R10, R4, R11 ;  /* 0x000000040a0b7224 */ /* 0x000fe200078e020b */
[----:B------:R-:W-:Y:S01]  /*0b00*/  LOP3.LUT R4, R20, R5, RZ, 0xc0, !PT ;  /* 0x0000000514047212 */ /* 0x000fe200078ec0ff */
[----:B------:R-:W-:Y:S02]  /*0b10*/  @P3 IMAD R0, R14, R12, R3 ;  /* 0x0000000c0e003224 */ /* 0x000fe400078e0203 */
[----:B0-----:R-:W-:-:S02]  /*0b20*/  IMAD R3, R6, R21, R32 ;  /* 0x0000001506037224 */ /* 0x001fc400078e0220 */
[----:B------:R-:W-:Y:S02]  /*0b30*/  IMAD R153, R11, R153, R0 ;  /* 0x000000990b997224 */ /* 0x000fe400078e0200 */
[----:B------:R-:W-:Y:S02]  /*0b40*/  IMAD R4, R3, R24, R4 ;  /* 0x0000001803047224 */ /* 0x000fe400078e0204 */
[----:B------:R-:W-:-:S03]  /*0b50*/  IMAD.MOV.U32 R0, RZ, RZ, 0x1 ;  /* 0x00000001ff007424 */ /* 0x000fc600078e00ff */
[----:B------:R-:W-:Y:S02]  /*0b60*/  SEL R152, R4, R153, !P3 ;  /* 0x0000009904987207 */ /* 0x000fe40005800000 */
[----:B------:R-:W-:-:S07]  /*0b70*/  SEL R153, R153, R4, !P3 ;  /* 0x0000000499997207 */ /* 0x000fce0005800000 */
.L_x_4:
[----:B------:R-:W-:-:S08]  /*0b80*/  NOP ;  /* 0x0000000000007918 */ /* 0x000fd00000000000 */
[----:B------:R-:W0:Y:S02]  /*0b90*/  USETMAXREG.TRY_ALLOC.CTAPOOL UP0, 0xe8 ;  /* 0x000000e8000079c8 */ /* 0x000e240008000600 */
[----:B0-----:R-:W-:-:S13]  /*0ba0*/  PLOP3.LUT P0, PT, PT, PT, UP0, 0x80, 0x0 ;  /* 0x000000000000781c */ /* 0x001fda0003f0f008 */
[----:B------:R-:W-:Y:S05]  /*0bb0*/  @!P0 BRA `(.L_x_4) ;  /* 0xfffffffc00f08947 */ /* 0x000fea000383ffff */
[----:B------:R-:W-:Y:S01]  /*0bc0*/  ULDC.64 UR4, c[0x0][0x598] ;  /* 0x0001660000047ab9 */ /* 0x000fe20000000a00 */
[----:B------:R-:W-:Y:S01]  /*0bd0*/  ULDC.64 UR36, c[0x0][0x208] ;  /* 0x0000820000247ab9 */ /* 0x000fe20000000a00 */
[----:B------:R-:W-:-:S04]  /*0be0*/  ISETP.NE.U32.AND P0, PT, RZ, UR4, PT ;  /* 0x00000004ff007c0c */ /* 0x000fc8000bf05070 */
[----:B------:R-:W-:-:S13]  /*0bf0*/  ISETP.NE.AND.EX P0, PT, RZ, UR5, PT, P0 ;  /* 0x00000005ff007c0c */ /* 0x000fda000bf05300 */
[----:B------:R-:W-:Y:S05]  /*0c00*/  @!P0 BRA `(.L_x_7) ;  /* 0x00000000001c8947 */ /* 0x000fea0003800000 */
[----:B------:R-:W0:Y:S02]  /*0c10*/  LDC.64 R4, c[0x0][0x598] ;  /* 0x00016600ff047b82 */ /* 0x000e240000000a00 */
[----:B0-----:R-:W2:Y:S02]  /*0c20*/  LDG.E.64 R4, desc[UR36][R4.64] ;  /* 0x0000002404047981 */ /* 0x001ea4000c1e1b00 */
[----:B--2---:R-:W-:-:S04]  /*0c30*/  ISETP.NE.U32.AND P0, PT, R4, RZ, PT ;  /* 0x000000ff0400720c */ /* 0x004fc80003f05070 */
[----:B------:R-:W-:-:S13]  /*0c40*/  ISETP.NE.AND.EX P0, PT, R5, RZ, PT, P0 ;  /* 0x000000ff0500720c */ /* 0x000fda0003f05300 */
[----:B------:R-:W-:Y:S05]  /*0c50*/  @!P0 BRA `(.L_x_7) ;  /* 0x0000000000088947 */ /* 0x000fea0003800000 */
[----:B------:R0:W5:Y:S01]  /*0c60*/  LD.E R154, desc[UR36][R4.64] ;  /* 0x00000024049a7980 */ /* 0x000162000c101900 */
[----:B------:R-:W-:Y:S05]  /*0c70*/  BRA `(.L_x_8) ;  /* 0x0000000000247947 */ /* 0x000fea0003800000 */
.L_x_7:
[----:B------:R-:W-:Y:S02]  /*0c80*/  ULDC.64 UR4, c[0x0][0x588] ;  /* 0x0001620000047ab9 */ /* 0x000fe40000000a00 */
[----:B------:R-:W-:-:S04]  /*0c90*/  ISETP.NE.U32.AND P0, PT, RZ, UR4, PT ;  /* 0x00000004ff007c0c */ /* 0x000fc8000bf05070 */
[----:B------:R-:W-:-:S13]  /*0ca0*/  ISETP.NE.AND.EX P0, PT, RZ, UR5, PT, P0 ;  /* 0x00000005ff007c0c */ /* 0x000fda000bf05300 */
[----:B------:R-:W-:Y:S05]  /*0cb0*/  @!P0 BRA `(.L_x_9) ;  /* 0x00000000000c8947 */ /* 0x000fea0003800000 */
[----:B------:R-:W0:Y:S02]  /*0cc0*/  LDC.64 R154, c[0x0][0x588] ;  /* 0x00016200ff9a7b82 */ /* 0x000e240000000a00 */
[----:B0-----:R1:W5:Y:S01]  /*0cd0*/  LDG.E R154, desc[UR36][R154.64] ;  /* 0x000000249a9a7981 */ /* 0x001362000c1e1900 */
[----:B------:R-:W-:Y:S05]  /*0ce0*/  BRA `(.L_x_8) ;  /* 0x0000000000087947 */ /* 0x000fea0003800000 */
.L_x_9:
[----:B------:R-:W-:Y:S02]  /*0cf0*/  ULDC UR4, c[0x0][0x580] ;  /* 0x0001600000047ab9 */ /* 0x000fe40000000800 */
[----:B------:R-:W-:-:S07]  /*0d00*/  IMAD.U32 R154, RZ, RZ, UR4 ;  /* 0x00000004ff9a7e24 */ /* 0x000fce000f8e00ff */
.L_x_8:
[----:B------:R-:W-:Y:S02]  /*0d10*/  ULDC.64 UR4, c[0x0][0x5a0] ;  /* 0x0001680000047ab9 */ /* 0x000fe40000000a00 */
[----:B------:R-:W-:-:S04]  /*0d20*/  ISETP.NE.U32.AND P0, PT, RZ, UR4, PT ;  /* 0x00000004ff007c0c */ /* 0x000fc8000bf05070 */
[----:B------:R-:W-:-:S13]  /*0d30*/  ISETP.NE.AND.EX P0, PT, RZ, UR5, PT, P0 ;  /* 0x00000005ff007c0c */ /* 0x000fda000bf05300 */
[----:B------:R-:W-:Y:S05]  /*0d40*/  @!P0 BRA `(.L_x_10) ;  /* 0x00000000001c8947 */ /* 0x000fea0003800000 */
[----:B0-----:R-:W0:Y:S02]  /*0d50*/  LDC.64 R4, c[0x0][0x5a0] ;  /* 0x00016800ff047b82 */ /* 0x001e240000000a00 */
[----:B0-----:R-:W2:Y:S02]  /*0d60*/  LDG.E.64 R4, desc[UR36][R4.64] ;  /* 0x0000002404047981 */ /* 0x001ea4000c1e1b00 */
[----:B--2---:R-:W-:-:S04]  /*0d70*/  ISETP.NE.U32.AND P0, PT, R4, RZ, PT ;  /* 0x000000ff0400720c */ /* 0x004fc80003f05070 */
[----:B------:R-:W-:-:S13]  /*0d80*/  ISETP.NE.AND.EX P0, PT, R5, RZ, PT, P0 ;  /* 0x000000ff0500720c */ /* 0x000fda0003f05300 */
[----:B------:R-:W-:Y:S05]  /*0d90*/  @!P0 BRA `(.L_x_10) ;  /* 0x0000000000088947 */ /* 0x000fea0003800000 */
[----:B-1----:R0:W5:Y:S01]  /*0da0*/  LD.E R155, desc[UR36][R4.64] ;  /* 0x00000024049b7980 */ /* 0x002162000c101900 */
[----:B------:R-:W-:Y:S05]  /*0db0*/  BRA `(.L_x_11) ;  /* 0x0000000000247947 */ /* 0x000fea0003800000 */
.L_x_10:
[----:B------:R-:W-:Y:S02]  /*0dc0*/  ULDC.64 UR4, c[0x0][0x590] ;  /* 0x0001640000047ab9 */ /* 0x000fe40000000a00 */
[----:B------:R-:W-:-:S04]  /*0dd0*/  ISETP.NE.U32.AND P0, PT, RZ, UR4, PT ;  /* 0x00000004ff007c0c */ /* 0x000fc8000bf05070 */
[----:B------:R-:W-:-:S13]  /*0de0*/  ISETP.NE.AND.EX P0, PT, RZ, UR5, PT, P0 ;  /* 0x00000005ff007c0c */ /* 0x000fda000bf05300 */
[----:B------:R-:W-:Y:S05]  /*0df0*/  @!P0 BRA `(.L_x_12) ;  /* 0x00000000000c8947 */ /* 0x000fea0003800000 */
[----:B0-----:R-:W1:Y:S02]  /*0e00*/  LDC.64 R4, c[0x0][0x590] ;  /* 0x00016400ff047b82 */ /* 0x001e640000000a00 */
[----:B-1----:R1:W5:Y:S01]  /*0e10*/  LDG.E R155, desc[UR36][R4.64] ;  /* 0x00000024049b7981 */ /* 0x002362000c1e1900 */
[----:B------:R-:W-:Y:S05]  /*0e20*/  BRA `(.L_x_11) ;  /* 0x0000000000087947 */ /* 0x000fea0003800000 */
.L_x_12:
[----:B------:R-:W-:Y:S02]  /*0e30*/  ULDC UR4, c[0x0][0x584] ;  /* 0x0001610000047ab9 */ /* 0x000fe40000000800 */
[----:B-1----:R-:W-:-:S07]  /*0e40*/  IMAD.U32 R155, RZ, RZ, UR4 ;  /* 0x00000004ff9b7e24 */ /* 0x002fce000f8e00ff */
.L_x_11:
[----:B------:R-:W-:-:S13]  /*0e50*/  LOP3.LUT P0, RZ, R0, 0xff, RZ, 0xc0, !PT ;  /* 0x000000ff00ff7812 */ /* 0x000fda000780c0ff */
[----:B------:R-:W-:Y:S05]  /*0e60*/  @!P0 EXIT ;  /* 0x000000000000894d */ /* 0x000fea0003800000 */
[----:B------:R-:W-:Y:S01]  /*0e70*/  ULDC UR4, c[0x0][0x28c] ;  /* 0x0000a30000047ab9 */ /* 0x000fe20000000800 */
[----:B------:R-:W-:Y:S01]  /*0e80*/  LOP3.LUT R158, R19, 0x1, RZ, 0xfc, !PT ;  /* 0x00000001139e7812 */ /* 0x000fe200078efcff */
[----:B------:R-:W-:Y:S01]  /*0e90*/  UIADD3 UR4, UR4, 0x7f, URZ ;  /* 0x0000007f04047890 */ /* 0x000fe2000fffe03f */
[----:B------:R-:W-:Y:S01]  /*0ea0*/  UMOV UR38, URZ ;  /* 0x0000003f00267c82 */ /* 0x000fe20008000000 */
[----:B------:R-:W-:Y:S02]  /*0eb0*/  UMOV UR39, URZ ;  /* 0x0000003f00277c82 */ /* 0x000fe40008000000 */
[----:B------:R-:W-:-:S04]  /*0ec0*/  USHF.R.S32.HI UR5, URZ, 0x1f, UR4 ;  /* 0x0000001f3f057899 */ /* 0x000fc80008011404 */
[----:B------:R-:W-:-:S04]  /*0ed0*/  ULEA.HI UR5, UR5, UR4, URZ, 0x7 ;  /* 0x0000000405057291 */ /* 0x000fc8000f8f383f */
[----:B------:R-:W-:-:S12]  /*0ee0*/  USHF.R.S32.HI UR40, URZ, 0x7, UR5 ;  /* 0x000000073f287899 */ /* 0x000fd80008011405 */
.L_x_286:
[----:B------:R-:W-:Y:S01]  /*0ef0*/  LOP3.LUT R0, R18, 0x80, RZ, 0xc0, !PT ;  /* 0x0000008012007812 */ /* 0x000fe200078ec0ff */
[----:B--2---:R-:W2:Y:S01]  /*0f00*/  S2UR UR7, SR_CgaCtaId ;  /* 0x00000000000779c3 */ /* 0x004ea20000008800 */
[----:B------:R-:W-:Y:S02]  /*0f10*/  UMOV UR6, 0x400 ;  /* 0x0000040000067882 */ /* 0x000fe40000000000 */
[----:B------:R-:W-:-:S06]  /*0f20*/  SHF.R.U32.HI R0, RZ, 0x7, R0 ;  /* 0x00000007ff007819 */ /* 0x000fcc0000011600 */
[----:B---3--:R-:W3:Y:S01]  /*0f30*/  SHFL.IDX PT, R0, R0, RZ, 0x1f ;  /* 0x00001fff00007589 */ /* 0x008ee200000e0000 */
[----:B--2---:R-:W-:Y:S01]  /*0f40*/  ULEA UR42, UR7, UR6, 0x18 ;  /* 0x00000006072a7291 */ /* 0x004fe2000f8ec03f */
[----:B---3--:R-:W-:-:S13]  /*0f50*/  R2UR UR4, R0 ;  /* 0x00000000000472ca */ /* 0x008fda00000e0000 */
[----:B------:R-:W-:-:S04]  /*0f60*/  ULEA.HI UR5, UR4, UR4, URZ, 0x1 ;  /* 0x0000000404057291 */ /* 0x000fc8000f8f083f */
[----:B------:R-:W-:-:S04]  /*0f70*/  ULOP3.LUT UR5, UR5, 0x7fffe, URZ, 0xc0, !UPT ;  /* 0x0007fffe05057892 */ /* 0x000fc8000f8ec03f */
[----:B------:R-:W-:-:S03]  /*0f80*/  UIADD3 UR5, UR4, -UR5, URZ ;  /* 0x8000000504057290 */ /* 0x000fc6000fffe03f */
[----:B------:R-:W-:Y:S01]  /*0f90*/  ULDC UR4, c[0x0][0x28c] ;  /* 0x0000a30000047ab9 */ /* 0x000fe20000000800 */
[----:B------:R-:W-:Y:S01]  /*0fa0*/  ULEA UR5, UR5, UR42, 0xd ;  /* 0x0000002a05057291 */ /* 0x000fe2000f8e683f */
[----:B------:R-:W-:-:S03]  /*0fb0*/  ISETP.LT.AND P0, PT, RZ, UR4, PT ;  /* 0x00000004ff007c0c */ /* 0x000fc6000bf01270 */
[----:B------:R-:W-:-:S04]  /*0fc0*/  UIADD3 UR5, UR5, 0x100, URZ ;  /* 0x0000010005057890 */ /* 0x000fc8000fffe03f */
[----:B------:R-:W-:-:S04]  /*0fd0*/  USHF.R.U32.HI UR5, URZ, 0x4, UR5 ;  /* 0x000000043f057899 */ /* 0x000fc80008011605 */
[----:B------:R-:W-:Y:S02]  /*0fe0*/  ULOP3.LUT UR41, UR5, 0x3fff, URZ, 0xc0, !UPT ;  /* 0x00003fff05297892 */ /* 0x000fe4000f8ec03f */
[----:B-1----:R-:W-:Y:S10]  /*0ff0*/  @P0 BRA `(.L_x_13) ;  /* 0x0000000000400947 */ /* 0x002ff40003800000 */
[----:B------:R-:W-:Y:S01]  /*1000*/  MOV R0, 0x0 ;  /* 0x0000000000007802 */ /* 0x000fe20000000f00 */
[----:B------:R-:W-:Y:S01]  /*1010*/  ULDC.64 UR4, c[0x4][0x68] ;  /* 0x01001a0000047ab9 */ /* 0x000fe20000000a00 */
[----:B------:R-:W-:Y:S01]  /*1020*/  ULDC.64 UR6, c[0x4][0x8] ;  /* 0x0100020000067ab9 */ /* 0x000fe20000000a00 */
[----:B01----:R-:W-:Y:S01]  /*1030*/  IMAD.U32 R4, RZ, RZ, UR4 ;  /* 0x00000004ff047e24 */ /* 0x003fe2000f8e00ff */
[----:B------:R0:W1:Y:S01]  /*1040*/  LDC.64 R14, c[0x4][R0] ;  /* 0x01000000000e7b82 */ /* 0x0000620000000a00 */
[----:B------:R-:W-:Y:S01]  /*1050*/  IMAD.U32 R5, RZ, RZ, UR5 ;  /* 0x00000005ff057e24 */ /* 0x000fe2000f8e00ff */
[----:B------:R-:W-:Y:S01]  /*1060*/  ULDC.64 UR4, c[0x4][0x70] ;  /* 0x01001c0000047ab9 */ /* 0x000fe20000000a00 */
[----:B------:R-:W-:Y:S02]  /*1070*/  IMAD.U32 R10, RZ, RZ, UR6 ;  /* 0x00000006ff0a7e24 */ /* 0x000fe4000f8e00ff */
[----:B------:R-:W-:Y:S02]  /*1080*/  IMAD.U32 R6, RZ, RZ, UR4 ;  /* 0x00000004ff067e24 */ /* 0x000fe4000f8e00ff */
[----:B------:R-:W-:-:S02]  /*1090*/  IMAD.U32 R7, RZ, RZ, UR5 ;  /* 0x00000005ff077e24 */ /* 0x000fc4000f8e00ff */
[----:B------:R-:W-:Y:S02]  /*10a0*/  IMAD.U32 R11, RZ, RZ, UR7 ;  /* 0x00000007ff0b7e24 */ /* 0x000fe4000f8e00ff */
[----:B------:R-:W-:Y:S02]  /*10b0*/  IMAD.MOV.U32 R8, RZ, RZ, 0x1e1 ;  /* 0x000001e1ff087424 */ /* 0x000fe400078e00ff */
[----:B------:R-:W-:Y:S02]  /*10c0*/  IMAD.MOV.U32 R12, RZ, RZ, 0x1 ;  /* 0x00000001ff0c7424 */ /* 0x000fe400078e00ff */
[----:B0-----:R-:W-:-:S07]  /*10d0*/  IMAD.MOV.U32 R13, RZ, RZ, RZ ;  /* 0x000000ffff0d7224 */ /* 0x001fce00078e00ff */
[----:B------:R-:W-:-:S07]  /*10e0*/  LEPC R20, `(.L_x_13) ;  /* 0x000000001014794e */ /* 0x000fce0000000000 */
[----:B-1---5:R-:W-:Y:S05]  /*10f0*/  CALL.ABS.NOINC R14 ;  /* 0x000000000e007343 */ /* 0x022fea0003c00000 */
.L_x_13:
[----:B------:R-:W-:-:S13]  /*1100*/  ISETP.NE.AND P0, PT, R158, 0x3, PT ;  /* 0x000000039e00780c */ /* 0x000fda0003f05270 */
[----:B------:R-:W-:Y:S05]  /*1110*/  @!P0 BRA `(.L_x_14) ;  /* 0x0000000000048947 */ /* 0x000fea0003800000 */
[----:B------:R-:W-:Y:S01]  /*1120*/  BPT.TRAP 0x1 ;  /* 0x000000040000795c */ /* 0x000fe20000300000 */
.L_x_14:
[----:B------:R-:W-:Y:S02]  /*1130*/  IMAD.U32 R3, RZ, RZ, UR39 ;  /* 0x00000027ff037e24 */ /* 0x000fe4000f8e00ff */
[----:B------:R-:W-:-:S03]  /*1140*/  IMAD.U32 R0, RZ, RZ, UR38 ;  /* 0x00000026ff007e24 */ /* 0x000fc6000f8e00ff */
[----:B------:R-:W-:Y:S02]  /*1150*/  LEA R3, R3, UR42, 0x3 ;  /* 0x0000002a03037c11 */ /* 0x000fe4000f8e18ff */
[----:B------:R-:W-:-:S04]  /*1160*/  SHF.L.U32 R0, R0, 0x1f, RZ ;  /* 0x0000001f00007819 */ /* 0x000fc800000006ff */
[----:B------:R2:W3:Y:S01]  /*1170*/  SYNCS.PHASECHK.TRANS64.TRYWAIT P1, [R3+URZ], R0 ;  /* 0x00000000030075a7 */ /* 0x0004e2000802017f */
[----:B------:R-:W-:Y:S05]  /*1180*/  @!P0 BRA `(.L_x_15) ;  /* 0x0000000000048947 */ /* 0x000fea0003800000 */
[----:B------:R-:W-:Y:S01]  /*1190*/  BPT.TRAP 0x1 ;  /* 0x000000040000795c */ /* 0x000fe20000300000 */
.L_x_15:
[----:B---3--:R-:W-:Y:S05]  /*11a0*/  @P1 BRA `(.L_x_16) ;  /* 0x0000000000081947 */ /* 0x008fea0003800000 */
[----:B------:R-:W3:Y:S02]  /*11b0*/  SYNCS.PHASECHK.TRANS64.TRYWAIT P1, [R3+URZ], R0 ;  /* 0x00000000030075a7 */ /* 0x000ee4000802017f */
[----:B---3--:R-:W-:Y:S05]  /*11c0*/  @!P1 BRA `(.L_x_17) ;  /* 0x000000a400d09947 */ /* 0x008fea0003800000 */
.L_x_16:
[----:B------:R-:W-:-:S04]  /*11d0*/  UISETP.LT.AND UP0, UPT, UR40, 0x1, UPT ;  /* 0x000000012800788c */ /* 0x000fc8000bf01270 */
[----:B------:R-:W-:-:S04]  /*11e0*/  USEL UR4, UR40, 0x1, UP0 ;  /* 0x0000000128047887 */ /* 0x000fc80008000000 */
[----:B------:R-:W-:-:S06]  /*11f0*/  UIADD3 UR4, UR40, -UR4, URZ ;  /* 0x8000000428047290 */ /* 0x000fcc000fffe03f */
[----:B--23--:R-:W-:Y:S01]  /*1200*/  IMAD.U32 R0, RZ, RZ, UR4 ;  /* 0x00000004ff007e24 */ /* 0x00cfe2000f8e00ff */
[----:B------:R-:W-:Y:S05]  /*1210*/  WARPSYNC.ALL ;  /* 0x0000000000007948 */ /* 0x000fea0003800000 */
[----:B------:R-:W-:Y:S01]  /*1220*/  ISETP.GE.AND P1, PT, R0, 0x1, PT ;  /* 0x000000010000780c */ /* 0x000fe20003f26270 */
[----:B------:R-:W-:Y:S01]  /*1230*/  UIADD3 UR4, UR42, 0x10100, URZ ;  /* 0x000101002a047890 */ /* 0x000fe2000fffe03f */
[----:B------:R-:W-:Y:S01]  /*1240*/  WARPGROUP.ARRIVE ;  /* 0x00000000000079c5 */ /* 0x000fe20000000000 */
[----:B------:R-:W-:Y:S01]  /*1250*/  UMOV UR9, 0x40000040 ;  /* 0x4000004000097882 */ /* 0x000fe20000000000 */
[----:B------:R-:W-:Y:S01]  /*1260*/  UMOV UR11, 0x40000040 ;  /* 0x40000040000b7882 */ /* 0x000fe20000000000 */
[----:B------:R-:W-:-:S04]  /*1270*/  USHF.R.U32.HI UR4, URZ, 0x4, UR4 ;  /* 0x000000043f047899 */ /* 0x000fc80008011604 */
[----:B------:R-:W-:Y:S02]  /*1280*/  ULOP3.LUT UR5, UR4, 0x3fff, URZ, 0xc0, !UPT ;  /* 0x00003fff04057892 */ /* 0x000fe4000f8ec03f */
[----:B------:R-:W-:Y:S02]  /*1290*/  ULOP3.LUT UR4, UR41, 0x10000, URZ, 0xfc, !UPT ;  /* 0x0001000029047892 */ /* 0x000fe4000f8efc3f */
[----:B------:R-:W-:Y:S02]  /*12a0*/  ULOP3.LUT UR5, UR5, 0x10000, URZ, 0xfc, !UPT ;  /* 0x0001000005057892 */ /* 0x000fe4000f8efc3f */
[----:B------:R-:W-:Y:S02]  /*12b0*/  ULEA UR6, UR39, UR4, 0xb ;  /* 0x0000000427067291 */ /* 0x000fe4000f8e583f */
[----:B------:R-:W-:-:S05]  /*12c0*/  ULEA UR7, UR39, UR5, 0xc ;  /* 0x0000000527077291 */ /* 0x000fca000f8e603f */
[----:B------:R-:W-:Y:S02]  /*12d0*/  UMOV UR8, UR6 ;  /* 0x0000000600087c82 */ /* 0x000fe40008000000 */
[----:B------:R-:W-:Y:S02]  /*12e0*/  UMOV UR10, UR7 ;  /* 0x00000007000a7c82 */ /* 0x000fe40008000000 */
[----:B------:R-:W-:Y:S01]  /*12f0*/  HGMMA.64x256x16.F32.BF16 R24, gdesc[UR8], RZ, !UPT, gsb0 ;  /* 0x03e00000081879f0 */ /* 0x000fe2000c0018ff */
[----:B------:R-:W-:Y:S02]  /*1300*/  UIADD3 UR8, UR6, 0x2, URZ ;  /* 0x0000000206087890 */ /* 0x000fe4000fffe03f */
[----:B------:R-:W-:Y:S01]  /*1310*/  UIADD3 UR10, UR7, 0x2, URZ ;  /* 0x00000002070a7890 */ /* 0x000fe2000fffe03f */
[----:B------:R-:W-:Y:S01]  /*1320*/  UMOV UR9, 0x40000040 ;  /* 0x4000004000097882 */ /* 0x000fe20000000000 */
[----:B------:R-:W-:Y:S01]  /*1330*/  UMOV UR11, 0x40000040 ;  /* 0x40000040000b7882 */ /* 0x000fe20000000000 */
[----:B------:R-:W-:-:S02]  /*1340*/  WARPGROUP.DEPBAR.LE gsb0, 0x0 ;  /* 0x00008000000079c5 */ /* 0x000fc40000010000 */
[----:B------:R-:W-:-:S15]  /*1350*/  WARPGROUP.ARRIVE ;  /* 0x00000000000079c5 */ /* 0x000fde0000000000 */
[----:B------:R-:W-:-:S05]  /*1360*/  NOP ;  /* 0x0000000000007918 */ /* 0x000fca0000000000 */
[----:B------:R-:W-:Y:S01]  /*1370*/  HGMMA.64x256x16.F32.BF16 R24, gdesc[UR8], R24, gsb0 ;  /* 0x03e00000081879f0 */ /* 0x000fe20008001818 */
[----:B------:R-:W-:Y:S02]  /*1380*/  UIADD3 UR8, UR6, 0x4, URZ ;  /* 0x0000000406087890 */ /* 0x000fe4000fffe03f */
[----:B------:R-:W-:Y:S01]  /*1390*/  UIADD3 UR10, UR7, 0x4, URZ ;  /* 0x00000004070a7890 */ /* 0x000fe2000fffe03f */
[----:B------:R-:W-:Y:S01]  /*13a0*/  UMOV UR9, 0x40000040 ;  /* 0x4000004000097882 */ /* 0x000fe20000000000 */
[----:B------:R-:W-:Y:S01]  /*13b0*/  UMOV UR11, 0x40000040 ;  /* 0x40000040000b7882 */ /* 0x000fe20000000000 */
[----:B------:R-:W-:Y:S02]  /*13c0*/  WARPGROUP.DEPBAR.LE gsb0, 0x0 ;  /* 0x00008000000079c5 */ /* 0x000fe40000010000 */
        /* <DEDUP_REMOVED lines=42> */
[----:B------:R-:W-:Y:S03]  /*1670*/  HGMMA.64x256x16.F32.BF16 R24, gdesc[UR8], R24, gsb0 ;  /* 0x03e00000081879f0 */ /* 0x000fe60008001818 */
[----:B------:R-:W-:Y:S02]  /*1680*/  WARPGROUP.DEPBAR.LE gsb0, 0x0 ;  /* 0x00008000000079c5 */ /* 0x000fe40000010000 */
[----:B------:R-:W-:Y:S05]  /*1690*/  @!P1 BRA `(.L_x_18) ;  /* 0x0000000400a49947 */ /* 0x000fea0003800000 */
[----:B------:R-:W-:-:S04]  /*16a0*/  UIADD3 UR6, UR39, 0x1, URZ ;  /* 0x0000000127067890 */ /* 0x000fc8000fffe03f */
[----:B------:R-:W-:-:S04]  /*16b0*/  UISETP.NE.AND UP0, UPT, UR6, 0x2, UPT ;  /* 0x000000020600788c */ /* 0x000fc8000bf05270 */
[----:B------:R-:W-:Y:S02]  /*16c0*/  USEL UR7, URZ, 0x1, UP0 ;  /* 0x000000013f077887 */ /* 0x000fe40008000000 */
[----:B------:R-:W-:Y:S02]  /*16d0*/  USEL UR6, UR6, URZ, UP0 ;  /* 0x0000003f06067287 */ /* 0x000fe40008000000 */
[----:B------:R-:W-:-:S06]  /*16e0*/  ULOP3.LUT UR7, UR38, UR7, URZ, 0x3c, !UPT ;  /* 0x0000000726077292 */ /* 0x000fcc000f8e3c3f */
[----:B01----:R-:W-:Y:S01]  /*16f0*/  IMAD.U32 R5, RZ, RZ, UR7 ;  /* 0x00000007ff057e24 */ /* 0x003fe2000f8e00ff */
[----:B------:R-:W-:-:S06]  /*1700*/  UMOV UR7, UR39 ;  /* 0x0000002700077c82 */ /* 0x000fcc0008000000 */
.L_x_25:
[----:B01----:R-:W-:Y:S05]  /*1710*/  @!P0 BRA `(.L_x_19) ;  /* 0x0000000000048947 */ /* 0x003fea0003800000 */
[----:B------:R-:W-:Y:S01]  /*1720*/  BPT.TRAP 0x1 ;  /* 0x000000040000795c */ /* 0x000fe20000300000 */
.L_x_19:
[----:B------:R-:W0:Y:S01]  /*1730*/  S2UR UR9, SR_CgaCtaId ;  /* 0x00000000000979c3 */ /* 0x000e220000008800 */
[----:B------:R-:W-:Y:S01]  /*1740*/  UMOV UR8, 0x400 ;  /* 0x0000040000087882 */ /* 0x000fe20000000000 */
[----:B------:R-:W-:Y:S01]  /*1750*/  SHF.L.U32 R3, R5, 0x1f, RZ ;  /* 0x0000001f05037819 */ /* 0x000fe200000006ff */
[----:B0-----:R-:W-:-:S04]  /*1760*/  ULEA UR8, UR9, UR8, 0x18 ;  /* 0x0000000809087291 */ /* 0x001fc8000f8ec03f */
[----:B------:R-:W-:-:S09]  /*1770*/  ULEA UR9, UR6, UR8, 0x3 ;  /* 0x0000000806097291 */ /* 0x000fd2000f8e183f */
[----:B------:R0:W1:Y:S01]  /*1780*/  SYNCS.PHASECHK.TRANS64.TRYWAIT P1, [UR9], R3 ;  /* 0x00000003ff0075a7 */ /* 0x0000620008020149 */
[----:B------:R-:W-:Y:S05]  /*1790*/  @!P0 BRA `(.L_x_20) ;  /* 0x0000000000048947 */ /* 0x000fea0003800000 */
[----:B------:R-:W-:Y:S01]  /*17a0*/  BPT.TRAP 0x1 ;  /* 0x000000040000795c */ /* 0x000fe20000300000 */
.L_x_20:
[----:B-1----:R-:W-:Y:S05]  /*17b0*/  @P1 BRA `(.L_x_21) ;  /* 0x0000000000081947 */ /* 0x002fea0003800000 */
[----:B------:R-:W1:Y:S02]  /*17c0*/  SYNCS.PHASECHK.TRANS64.TRYWAIT P1, [UR9], R3 ;  /* 0x00000003ff0075a7 */ /* 0x000e640008020149 */
[----:B-1----:R-:W-:Y:S05]  /*17d0*/  @!P1 BRA `(.L_x_22) ;  /* 0x000000a000609947 */ /* 0x002fea0003800000 */
.L_x_21:
[----:B------:R-:W-:Y:S01]  /*17e0*/  ULEA UR9, UR6, UR4, 0xb ;  /* 0x0000000406097291 */ /* 0x000fe2000f8e583f */
[----:B------:R-:W-:Y:S01]  /*17f0*/  WARPGROUP.ARRIVE ;  /* 0x00000000000079c5 */ /* 0x000fe20000000000 */
[----:B------:R-:W-:Y:S01]  /*1800*/  ULEA UR10, UR6, UR5, 0xc ;  /* 0x00000005060a7291 */ /* 0x000fe2000f8e603f */
[----:B------:R-:W-:Y:S01]  /*1810*/  UMOV UR13, 0x40000040 ;  /* 0x40000040000d7882 */ /* 0x000fe20000000000 */
[----:B------:R-:W-:-:S03]  /*1820*/  UMOV UR15, 0x40000040 ;  /* 0x40000040000f7882 */ /* 0x000fc60000000000 */
[----:B------:R-:W-:Y:S02]  /*1830*/  UMOV UR12, UR9 ;  /* 0x00000009000c7c82 */ /* 0x000fe40008000000 */
[----:B------:R-:W-:Y:S02]  /*1840*/  UMOV UR14, UR10 ;  /* 0x0000000a000e7c82 */ /* 0x000fe40008000000 */
[----:B------:R-:W-:Y:S01]  /*1850*/  HGMMA.64x256x16.F32.BF16 R24, gdesc[UR12], R24, gsb0 ;  /* 0x03e000000c1879f0 */ /* 0x000fe20008001818 */
        /* <DEDUP_REMOVED lines=58> */
[----:B------:R-:W-:Y:S01]  /*1c00*/  BPT.TRAP 0x1 ;  /* 0x000000040000795c */ /* 0x000fe20000300000 */
.L_x_23:
[----:B------:R-:W-:Y:S01]  /*1c10*/  ULEA UR8, UR7, UR8, 0x3 ;  /* 0x0000000807087291 */ /* 0x000fe2000f8e183f */
[----:B------:R-:W-:-:S03]  /*1c20*/  ISETP.GT.U32.AND P1, PT, R19, 0x1, PT ;  /* 0x000000011300780c */ /* 0x000fc60003f24070 */
[----:B------:R-:W-:-:S04]  /*1c30*/  UIADD3 UR8, UR8, 0x10, URZ ;  /* 0x0000001008087890 */ /* 0x000fc8000fffe03f */
[----:B------:R-:W-:-:S09]  /*1c40*/  UPRMT UR8, URZ, 0x654, UR8 ;  /* 0x000006543f087896 */ /* 0x000fd20008000008 */
[----:B------:R-:W-:Y:S01]  /*1c50*/  SYNCS.ARRIVE.TRANS64.RED.A1T0 RZ, [UR8], RZ ;  /* 0x000000ffffff79a7 */ /* 0x000fe20008100408 */
[----:B------:R-:W-:Y:S05]  /*1c60*/  @P1 BRA `(.L_x_24) ;  /* 0x0000000000041947 */ /* 0x000fea0003800000 */
[----:B------:R-:W-:Y:S01]  /*1c70*/  BPT.TRAP 0x1 ;  /* 0x000000040000795c */ /* 0x000fe20000300000 */
.L_x_24:
[----:B------:R-:W-:Y:S01]  /*1c80*/  UIADD3 UR6, UR6, 0x1, URZ ;  /* 0x0000000106067890 */ /* 0x000fe2000fffe03f */
[C---:B------:R-:W-:Y:S01]  /*1c90*/  ISETP.GT.AND P1, PT, R0.reuse, 0x1, PT ;  /* 0x000000010000780c */ /* 0x040fe20003f24270 */
[----:B------:R-:W-:Y:S01]  /*1ca0*/  UIADD3 UR7, UR7, 0x1, URZ ;  /* 0x0000000107077890 */ /* 0x000fe2000fffe03f */
[----:B------:R-:W-:Y:S01]  /*1cb0*/  VIADD R0, R0, 0xffffffff ;  /* 0xffffffff00007836 */ /* 0x000fe20000000000 */
[----:B------:R-:W-:Y:S02]  /*1cc0*/  UISETP.NE.AND UP0, UPT, UR6, 0x2, UPT ;  /* 0x000000020600788c */ /* 0x000fe4000bf05270 */
[----:B------:R-:W-:Y:S02]  /*1cd0*/  UISETP.NE.AND UP1, UPT, UR7, 0x2, UPT ;  /* 0x000000020700788c */ /* 0x000fe4000bf25270 */
[----:B------:R-:W-:Y:S02]  /*1ce0*/  USEL UR8, URZ, 0x1, UP0 ;  /* 0x000000013f087887 */ /* 0x000fe40008000000 */
[----:B------:R-:W-:-:S02]  /*1cf0*/  USEL UR6, UR6, URZ, UP0 ;  /* 0x0000003f06067287 */ /* 0x000fc40008000000 */
[----:B------:R-:W-:Y:S02]  /*1d00*/  USEL UR7, UR7, URZ, UP1 ;  /* 0x0000003f07077287 */ /* 0x000fe40008800000 */
[----:B------:R-:W-:Y:S01]  /*1d10*/  LOP3.LUT R5, R5, UR8, RZ, 0x3c, !PT ;  /* 0x0000000805057c12 */ /* 0x000fe2000f8e3cff */
[----:B------:R-:W-:Y:S09]  /*1d20*/  @P1 BRA `(.L_x_25) ;  /* 0xfffffff800781947 */ /* 0x000ff2000383ffff */
.L_x_18:
[----:B------:R-:W2:Y:S02]  /*1d30*/  LDC R0, c[0x0][0x28c] ;  /* 0x0000a300ff007b82 */ /* 0x000ea40000000800 */
[----:B--2---:R-:W-:-:S13]  /*1d40*/  ISETP.GE.AND P1, PT, R0, 0x1, PT ;  /* 0x000000010000780c */ /* 0x004fda0003f26270 */
[----:B------:R-:W-:Y:S05]  /*1d50*/  @!P1 BRA `(.L_x_26) ;  /* 0x0000000000409947 */ /* 0x000fea0003800000 */
[----:B------:R-:W-:Y:S05]  /*1d60*/  @!P0 BRA `(.L_x_27) ;  /* 0x0000000000048947 */ /* 0x000fea0003800000 */
[----:B------:R-:W-:Y:S01]  /*1d70*/  BPT.TRAP 0x1 ;  /* 0x000000040000795c */ /* 0x000fe20000300000 */
.L_x_27:
[----:B------:R-:W2:Y:S01]  /*1d80*/  S2UR UR6, SR_CgaCtaId ;  /* 0x00000000000679c3 */ /* 0x000ea20000008800 */
[----:B------:R-:W-:Y:S01]  /*1d90*/  UISETP.LT.AND UP0, UPT, UR40, 0x1, UPT ;  /* 0x000000012800788c */ /* 0x000fe2000bf01270 */
[----:B------:R-:W-:Y:S01]  /*1da0*/  ISETP.GT.U32.AND P0, PT, R19, 0x1, PT ;  /* 0x000000011300780c */ /* 0x000fe20003f04070 */
[----:B------:R-:W-:Y:S02]  /*1db0*/  UMOV UR5, 0x400 ;  /* 0x0000040000057882 */ /* 0x000fe40000000000 */
[----:B------:R-:W-:-:S04]  /*1dc0*/  USEL UR4, UR40, 0x1, UP0 ;  /* 0x0000000128047887 */ /* 0x000fc80008000000 */
[----:B------:R-:W-:-:S04]  /*1dd0*/  UIADD3 UR4, UR39, UR40, -UR4 ;  /* 0x0000002827047290 */ /* 0x000fc8000fffe804 */
[----:B------:R-:W-:-:S04]  /*1de0*/  USHF.L.U32 UR4, UR4, 0x3, URZ ;  /* 0x0000000304047899 */ /* 0x000fc8000800063f */
[----:B------:R-:W-:Y:S02]  /*1df0*/  ULOP3.LUT UR4, UR4, 0x8, URZ, 0xc0, !UPT ;  /* 0x0000000804047892 */ /* 0x000fe4000f8ec03f */
[----:B--2---:R-:W-:-:S04]  /*1e00*/  ULEA UR5, UR6, UR5, 0x18 ;  /* 0x0000000506057291 */ /* 0x004fc8000f8ec03f */
[----:B------:R-:W-:-:S04]  /*1e10*/  UIADD3 UR4, UR5, 0x10, UR4 ;  /* 0x0000001005047890 */ /* 0x000fc8000fffe004 */
[----:B------:R-:W-:-:S09]  /*1e20*/  UPRMT UR4, URZ, 0x654, UR4 ;  /* 0x000006543f047896 */ /* 0x000fd20008000004 */
[----:B------:R-:W-:Y:S01]  /*1e30*/  SYNCS.ARRIVE.TRANS64.RED.A1T0 RZ, [UR4], RZ ;  /* 0x000000ffffff79a7 */ /* 0x000fe20008100404 */
[----:B------:R-:W-:Y:S05]  /*1e40*/  @P0 BRA `(.L_x_26) ;  /* 0x0000000000040947 */ /* 0x000fea0003800000 */
[----:B------:R-:W-:Y:S01]  /*1e50*/  BPT.TRAP 0x1 ;  /* 0x000000040000795c */ /* 0x000fe20000300000 */
.L_x_26:
[----:B------:R-:W2:Y:S01]  /*1e60*/  LDC R7, c[0x0][0x288] ;  /* 0x0000a200ff077b82 */ /* 0x000ea20000000800 */
[----:B01----:R-:W-:Y:S01]  /*1e70*/  SHF.R.U32.HI R3, RZ, 0x2, R18 ;  /* 0x00000002ff037819 */ /* 0x003fe20000011612 */
[----:B------:R-:W-:Y:S01]  /*1e80*/  UIADD3 UR39, UR40, UR39, URZ ;  /* 0x0000002728277290 */ /* 0x000fe2000fffe03f */
[C---:B------:R-:W-:Y:S01]  /*1e90*/  LOP3.LUT R4, R18.reuse, 0x60, RZ, 0xc0, !PT ;  /* 0x0000006012047812 */ /* 0x040fe200078ec0ff */
[----:B------:R-:W-:Y:S01]  /*1ea0*/  ULDC UR8, c[0x0][0x284] ;  /* 0x0000a10000087ab9 */ /* 0x000fe20000000800 */
[----:B------:R-:W-:Y:S01]  /*1eb0*/  LOP3.LUT R3, R3, 0x7, RZ, 0xc0, !PT ;  /* 0x0000000703037812 */ /* 0x000fe200078ec0ff */
[----:B------:R-:W-:Y:S01]  /*1ec0*/  USHF.R.U32.HI UR4, URZ, 0x1, UR39 ;  /* 0x000000013f047899 */ /* 0x000fe20008011627 */
[----:B------:R-:W-:Y:S01]  /*1ed0*/  SHF.R.U32.HI R10, RZ, 0x1, R4 ;  /* 0x00000001ff0a7819 */ /* 0x000fe20000011604 */
[----:B------:R-:W-:Y:S01]  /*1ee0*/  IMAD.SHL.U32 R4, R18, 0x2, RZ ;  /* 0x0000000212047824 */ /* 0x000fe200078e00ff */
[----:B------:R-:W-:Y:S01]  /*1ef0*/  LOP3.LUT R0, R22, 0x1, RZ, 0xc0, !PT ;  /* 0x0000000116007812 */ /* 0x000fe200078ec0ff */
[----:B------:R-:W-:Y:S01]  /*1f00*/  ULOP3.LUT UR4, UR4, 0x1, URZ, 0xc0, !UPT ;  /* 0x0000000104047892 */ /* 0x000fe2000f8ec03f */
[----:B------:R-:W-:Y:S01]  /*1f10*/  IADD3 R5, RZ, -R10, -R3 ;  /* 0x8000000aff057210 */ /* 0x000fe20007ffe803 */
[----:B------:R-:W-:Y:S01]  /*1f20*/  UISETP.GT.U32.AND UP1, UPT, UR39, 0x1, UPT ;  /* 0x000000012700788c */ /* 0x000fe2000bf24070 */
[----:B------:R-:W-:Y:S01]  /*1f30*/  LOP3.LUT R9, R4, 0x6, RZ, 0xc0, !PT ;  /* 0x0000000604097812 */ /* 0x000fe200078ec0ff */
[C---:B------:R-:W-:Y:S01]  /*1f40*/  IMAD.SHL.U32 R6, R0.reuse, 0x40, RZ ;  /* 0x0000004000067824 */ /* 0x040fe200078e00ff */
[----:B------:R-:W-:Y:S01]  /*1f50*/  UISETP.NE.U32.AND UP0, UPT, UR4, 0x1, UPT ;  /* 0x000000010400788c */ /* 0x000fe2000bf05070 */
[----:B------:R-:W-:Y:S01]  /*1f60*/  IMAD R11, R0, -0x40, R5 ;  /* 0xffffffc0000b7824 */ /* 0x000fe200078e0205 */
[----:B------:R-:W-:Y:S01]  /*1f70*/  LOP3.LUT R0, R18, 0x3, RZ, 0xc0, !PT ;  /* 0x0000000312007812 */ /* 0x000fe200078ec0ff */
[----:B------:R-:W-:Y:S01]  /*1f80*/  ULDC.64 UR6, c[0x0][0x5d0] ;  /* 0x0001740000067ab9 */ /* 0x000fe20000000a00 */
[----:B------:R-:W-:Y:S01]  /*1f90*/  PRMT R8, R9, 0x6540, R152 ;  /* 0x0000654009087816 */ /* 0x000fe20000000098 */
[----:B------:R-:W-:Y:S01]  /*1fa0*/  IMAD.SHL.U32 R152, R152, 0x100, RZ ;  /* 0x0000010098987824 */ /* 0x000fe200078e00ff */
[----:B------:R-:W-:Y:S01]  /*1fb0*/  SHF.R.S32.HI R21, RZ, 0x1f, R23 ;  /* 0x0000001fff157819 */ /* 0x000fe20000011417 */
[----:B------:R-:W-:Y:S01]  /*1fc0*/  UISETP.LT.U32.AND UP1, UPT, UR40, 0x2, UP1 ;  /* 0x000000022800788c */ /* 0x000fe20008f21070 */
[----:B------:R-:W-:Y:S01]  /*1fd0*/  SHF.R.S32.HI R9, RZ, 0x1f, R8 ;  /* 0x0000001fff097819 */ /* 0x000fe20000011408 */
[----:B--2---:R-:W-:Y:S01]  /*1fe0*/  IMAD R13, R0, -0x2, R7 ;  /* 0xfffffffe000d7824 */ /* 0x004fe200078e0207 */
[----:B------:R-:W-:Y:S01]  /*1ff0*/  ISETP.GE.AND P0, PT, R152, R7, PT ;  /* 0x000000079800720c */ /* 0x000fe20003f06270 */
[----:B------:R-:W-:Y:S01]  /*2000*/  IMAD.SHL.U32 R0, R153, 0x80, RZ ;  /* 0x0000008099007824 */ /* 0x000fe200078e00ff */
[----:B------:R-:W-:Y:S01]  /*2010*/  UISETP.GT.U32.AND UP0, UPT, UR40, 0x1, !UP0 ;  /* 0x000000012800788c */ /* 0x000fe2000c704070 */
[----:B------:R-:W-:Y:S01]  /*2020*/  IMAD R4, R21, UR6, RZ ;  /* 0x0000000615047c24 */ /* 0x000fe2000f8e02ff */
[----:B------:R-:W-:Y:S01]  /*2030*/  LOP3.LUT R3, R6, 0x40, R3, 0xe2, !PT ;  /* 0x0000004006037812 */ /* 0x000fe200078ee203 */
[----:B------:R-:W-:Y:S01]  /*2040*/  USEL UR5, URZ, 0x1, !UP1 ;  /* 0x000000013f057887 */ /* 0x000fe2000c800000 */
[C---:B------:R-:W-:Y:S01]  /*2050*/  ISETP.GE.OR P0, PT, R0.reuse, UR8, P0 ;  /* 0x0000000800007c0c */ /* 0x040fe20008706670 */
[----:B------:R-:W-:Y:S01]  /*2060*/  USEL UR4, URZ, 0x1, !UP0 ;  /* 0x000000013f047887 */ /* 0x000fe2000c000000 */
[----:B------:R-:W-:Y:S01]  /*2070*/  IMAD.WIDE R6, R153, 0x80, RZ ;  /* 0x0000008099067825 */ /* 0x000fe200078e02ff */
[----:B------:R-:W-:Y:S01]  /*2080*/  ULOP3.LUT UR39, UR39, 0x1, URZ, 0xc0, !UPT ;  /* 0x0000000127277892 */ /* 0x000fe2000f8ec03f */
[----:B------:R-:W-:Y:S01]  /*2090*/  IADD3 R0, -R0, UR8, R11 ;  /* 0x0000000800007c10 */ /* 0x000fe2000fffe10b */
[----:B------:R-:W-:Y:S01]  /*20a0*/  ULOP3.LUT UR38, UR4, UR38, UR5, 0x96, !UPT ;  /* 0x0000002604267292 */ /* 0x000fe2000f8e9605 */
[C---:B------:R-:W-:Y:S01]  /*20b0*/  IMAD R15, R23.reuse, UR7, R4 ;  /* 0x00000007170f7c24 */ /* 0x040fe2000f8e0204 */
[----:B------:R-:W-:Y:S01]  /*20c0*/  LOP3.LUT R167, R6, R3, R10, 0xfe, !PT ;  /* 0x0000000306a77212 */ /* 0x000fe200078efe0a */
[----:B------:R-:W-:-:S04]  /*20d0*/  IMAD.WIDE.U32 R4, R23, UR6, R8 ;  /* 0x0000000617047c25 */ /* 0x000fc8000f8e0008 */
[----:B------:R-:W-:Y:S02]  /*20e0*/  IMAD.IADD R5, R5, 0x1, R15 ;  /* 0x0000000105057824 */ /* 0x000fe400078e020f */
[----:B------:R-:W-:Y:S02]  /*20f0*/  IMAD.IADD R3, R13, 0x1, -R152 ;  /* 0x000000010d037824 */ /* 0x000fe400078e0a98 */
[----:B------:R-:W-:Y:S01]  /*2100*/  IMAD.MOV.U32 R153, RZ, RZ, -0x1 ;  /* 0xffffffffff997424 */ /* 0x000fe200078e00ff */
[----:B------:R-:W-:Y:S06]  /*2110*/  @P0 BRA `(.L_x_28) ;  /* 0x0000007800dc0947 */ /* 0x000fec0003800000 */
[----:B------:R-:W0:Y:S01]  /*2120*/  LDC.64 R10, c[0x0][0x5c8] ;  /* 0x00017200ff0a7b82 */ /* 0x000e220000000a00 */
[----:B-----5:R-:W-:Y:S01]  /*2130*/  FSETP.NEU.AND P0, PT, R155, RZ, PT ;  /* 0x000000ff9b00720b */ /* 0x020fe20003f0d000 */
[----:B------:R-:W-:Y:S01]  /*2140*/  BSSY B0, `(.L_x_28) ;  /* 0x00007b4000007945 */ /* 0x000fe20003800000 */
[----:B------:R-:W-:-:S04]  /*2150*/  ISETP.GT.AND P2, PT, R3, RZ, PT ;  /* 0x000000ff0300720c */ /* 0x000fc80003f44270 */
[----:B------:R-:W-:Y:S01]  /*2160*/  ISETP.GT.AND P1, PT, R0, RZ, P2 ;  /* 0x000000ff0000720c */ /* 0x000fe20001724270 */
[-C--:B0-----:R-:W-:Y:S02]  /*2170*/  IMAD R12, R7, R10.reuse, RZ ;  /* 0x0000000a070c7224 */ /* 0x081fe400078e02ff */
[----:B------:R-:W-:-:S04]  /*2180*/  IMAD.WIDE.U32 R160, R167, R10, R4 ;  /* 0x0000000aa7a07225 */ /* 0x000fc800078e0004 */
[----:B------:R-:W-:-:S04]  /*2190*/  IMAD R5, R167, R11, R12 ;  /* 0x0000000ba7057224 */ /* 0x000fc800078e020c */
[----:B------:R-:W-:Y:S01]  /*21a0*/  IMAD.IADD R169, R161, 0x1, R5 ;  /* 0x00000001a1a97824 */ /* 0x000fe200078e0205 */
[----:B------:R-:W-:Y:S06]  /*21b0*/  @!P0 BRA `(.L_x_29) ;  /* 0x0000005400988947 */ /* 0x000fec0003800000 */
[----:B------:R-:W0:Y:S01]  /*21c0*/  LDC.64 R14, c[0x0][0x5b8] ;  /* 0x00016e00ff0e7b82 */ /* 0x000e220000000a00 */
[----:B------:R-:W-:-:S07]  /*21d0*/  ULDC.64 UR4, c[0x0][0x5c0] ;  /* 0x0001700000047ab9 */ /* 0x000fce0000000a00 */
[----:B------:R-:W1:Y:S08]  /*21e0*/  LDC.64 R164, c[0x0][0x5b0] ;  /* 0x00016c00ffa47b82 */ /* 0x000e700000000a00 */
[----:B------:R-:W2:Y:S01]  /*21f0*/  LDC.64 R12, c[0x0][0x5a8] ;  /* 0x00016a00ff0c7b82 */ /* 0x000ea20000000a00 */
[-C--:B0-----:R-:W-:Y:S02]  /*2200*/  IMAD R4, R21, R14.reuse, RZ ;  /* 0x0000000e15047224 */ /* 0x081fe400078e02ff */
[----:B------:R-:W-:-:S04]  /*2210*/  IMAD.WIDE.U32 R162, R23, R14, R8 ;  /* 0x0000000e17a27225 */ /* 0x000fc800078e0008 */
[----:B------:R-:W-:Y:S02]  /*2220*/  IMAD R159, R23, R15, R4 ;  /* 0x0000000f179f7224 */ /* 0x000fe400078e0204 */
[-C--:B-1----:R-:W-:Y:S02]  /*2230*/  IMAD R6, R7, R164.reuse, RZ ;  /* 0x000000a407067224 */ /* 0x082fe400078e02ff */
[----:B------:R-:W-:Y:S02]  /*2240*/  IMAD.IADD R21, R163, 0x1, R159 ;  /* 0x00000001a3157824 */ /* 0x000fe400078e029f */
[----:B------:R-:W-:Y:S02]  /*2250*/  IMAD.MOV.U32 R20, RZ, RZ, R162 ;  /* 0x000000ffff147224 */ /* 0x000fe400078e00a2 */
[C---:B------:R-:W-:Y:S02]  /*2260*/  IMAD R161, R167.reuse, R165, R6 ;  /* 0x000000a5a7a17224 */ /* 0x040fe400078e0206 */
[----:B------:R-:W-:-:S04]  /*2270*/  IMAD.WIDE.U32 R4, R167, R164, R20 ;  /* 0x000000a4a7047225 */ /* 0x000fc800078e0014 */
[----:B------:R-:W-:Y:S01]  /*2280*/  IMAD.IADD R5, R5, 0x1, R161 ;  /* 0x0000000105057824 */ /* 0x000fe200078e02a1 */
[----:B--2---:R-:W-:-:S04]  /*2290*/  LEA R6, P0, R4, R12, 0x1 ;  /* 0x0000000c04067211 */ /* 0x004fc800078008ff */
[----:B------:R-:W-:-:S05]  /*22a0*/  LEA.HI.X R7, R4, R13, R5, 0x1, P0 ;  /* 0x0000000d04077211 */ /* 0x000fca00000f0c05 */
[----:B------:R0:W2:Y:S01]  /*22b0*/  @P1 LDG.E.LTC128B.U16 R15, desc[UR36][R6.64] ;  /* 0x00000024060f1981 */ /* 0x0000a2000c1e1520 */
[----:B------:R-:W-:Y:S01]  /*22c0*/  IMAD.WIDE.U32 R156, R167, R164, R8 ;  /* 0x000000a4a79c7225 */ /* 0x000fe200078e0008 */
[----:B------:R-:W-:Y:S03]  /*22d0*/  BSSY B1, `(.L_x_30) ;  /* 0x0000013000017945 */ /* 0x000fe60003800000 */
[----:B------:R-:W-:Y:S02]  /*22e0*/  IMAD.IADD R157, R161, 0x1, R157 ;  /* 0x00000001a19d7824 */ /* 0x000fe400078e029d */
[----:B------:R-:W-:-:S04]  /*22f0*/  IMAD.WIDE.U32 R156, R23, R14, R156 ;  /* 0x0000000e179c7225 */ /* 0x000fc800078e009c */
[----:B0-----:R-:W-:Y:S01]  /*2300*/  IMAD.IADD R7, R159, 0x1, R157 ;  /* 0x000000019f077824 */ /* 0x001fe200078e029d */
[----:B------:R-:W-:Y:S02]  /*2310*/  LEA R6, P4, R156, R12, 0x1 ;  /* 0x0000000c9c067211 */ /* 0x000fe400078808ff */
[----:B------:R-:W-:Y:S02]  /*2320*/  SHF.L.U64.HI R157, R164, 0x3, R165 ;  /* 0x00000003a49d7819 */ /* 0x000fe400000102a5 */
[----:B------:R-:W-:Y:S01]  /*2330*/  LEA.HI.X R7, R156, R13, R7, 0x1, P4 ;  /* 0x0000000d9c077211 */ /* 0x000fe200020f0c07 */
[----:B------:R-:W-:Y:S02]  /*2340*/  IMAD.SHL.U32 R156, R164, 0x8, RZ ;  /* 0x00000008a49c7824 */ /* 0x000fe400078e00ff */
[----:B--2---:R-:W-:-:S04]  /*2350*/  IMAD.U32 R4, R15, 0x10000, RZ ;  /* 0x000100000f047824 */ /* 0x004fc800078e00ff */
[----:B------:R-:W-:Y:S01]  /*2360*/  FMUL R5, R4, R155 ;  /* 0x0000009b04057220 */ /* 0x000fe20000400000 */
[----:B------:R-:W-:-:S03]  /*2370*/  LEA R4, P0, R160, UR4, 0x1 ;  /* 0x00000004a0047c11 */ /* 0x000fc6000f8008ff */
[----:B------:R-:W-:Y:S01]  /*2380*/  FFMA R24, R24, R154, R5 ;  /* 0x0000009a18187223 */ /* 0x000fe20000000005 */
[----:B------:R-:W-:Y:S02]  /*2390*/  LEA.HI.X R5, R160, UR5, R169, 0x1, P0 ;  /* 0x00000005a0057c11 */ /* 0x000fe400080f0ca9 */
[----:B------:R-:W-:Y:S02]  /*23a0*/  ISETP.GT.AND P0, PT, R3, 0x1, PT ;  /* 0x000000010300780c */ /* 0x000fe40003f04270 */
[----:B------:R-:W-:Y:S02]  /*23b0*/  F2FP.BF16.F32.PACK_AB R24, RZ, R24 ;  /* 0x00000018ff18723e */ /* 0x000fe400000010ff */
[----:B------:R-:W-:-:S03]  /*23c0*/  ISETP.GT.AND P3, PT, R0, RZ, P0 ;  /* 0x000000ff0000720c */ /* 0x000fc60000764270 */
[----:B------:R0:W-:Y:S10]  /*23d0*/  @P1 STG.E.U16 desc[UR36][R4.64], R24 ;  /* 0x0000001804001986 */ /* 0x0001f4000c101524 */
[----:B------:R-:W-:Y:S05]  /*23e0*/  @!P3 BRA `(.L_x_31) ;  /* 0x000000000004b947 */ /* 0x000fea0003800000 */
[----:B------:R1:W5:Y:S02]  /*23f0*/  LDG.E.LTC128B.U16 R15, desc[UR36][R6.64+0x2] ;  /* 0x00000224060f7981 */ /* 0x000364000c1e1520 */
.L_x_31:
[----:B------:R-:W-:Y:S05]  /*2400*/  BSYNC B1 ;  /* 0x0000000000017941 */ /* 0x000fea0003800000 */
.L_x_30:
[----:B-----5:R-:W-:Y:S01]  /*2410*/  IMAD.U32 R20, R15, 0x10000, RZ ;  /* 0x000100000f147824 */ /* 0x020fe200078e00ff */
[----:B------:R-:W-:Y:S01]  /*2420*/  ISETP.GT.AND P2, PT, R0, 0x8, P2 ;  /* 0x000000080000780c */ /* 0x000fe20001744270 */
[----:B------:R-:W-:Y:S01]  /*2430*/  IMAD.WIDE.U32 R156, R167, R164, R156 ;  /* 0x000000a4a79c7225 */ /* 0x000fe200078e009c */
[----:B------:R-:W-:-:S03]  /*2440*/  PRMT R152, R15, 0x7610, R152 ;  /* 0x000076100f987816 */ /* 0x000fc60000000098 */
[----:B------:R-:W-:Y:S01]  /*2450*/  FMUL R20, R20, R155 ;  /* 0x0000009b14147220 */ /* 0x000fe20000400000 */
[----:B------:R-:W-:Y:S01]  /*2460*/  IMAD.IADD R161, R161, 0x1, R157 ;  /* 0x00000001a1a17824 */ /* 0x000fe200078e029d */
[----:B------:R-:W-:Y:S02]  /*2470*/  IADD3 R162, P1, R162, R156, RZ ;  /* 0x0000009ca2a27210 */ /* 0x000fe40007f3e0ff */
[----:B------:R-:W-:-:S03]  /*2480*/  FFMA R25, R25, R154, R20 ;  /* 0x0000009a19197223 */ /* 0x000fc60000000014 */
[----:B------:R-:W-:Y:S02]  /*2490*/  IMAD.X R21, R161, 0x1, R21, P1 ;  /* 0x00000001a1157824 */ /* 0x000fe400008e0615 */
[----:B------:R-:W-:Y:S02]  /*24a0*/  F2FP.BF16.F32.PACK_AB R25, RZ, R25 ;  /* 0x00000019ff19723e */ /* 0x000fe400000010ff */
[C---:B------:R-:W-:Y:S02]  /*24b0*/  LEA R20, P1, R162.reuse, R12, 0x1 ;  /* 0x0000000ca2147211 */ /* 0x040fe400078208ff */
[----:B------:R-:W-:Y:S02]  /*24c0*/  PRMT R157, R25, 0x7610, R157 ;  /* 0x00007610199d7816 */ /* 0x000fe4000000009d */
[----:B------:R-:W-:-:S03]  /*24d0*/  LEA.HI.X R21, R162, R13, R21, 0x1, P1 ;  /* 0x0000000da2157211 */ /* 0x000fc600008f0c15 */
[----:B------:R2:W-:Y:S04]  /*24e0*/  @P3 STG.E.U16 desc[UR36][R4.64+0x2], R157 ;  /* 0x0000029d04003986 */ /* 0x0005e8000c101524 */
[----:B------:R-:W0:Y:S01]  /*24f0*/  @P2 LDG.E.LTC128B.U16 R152, desc[UR36][R20.64] ;  /* 0x0000002414982981 */ /* 0x000e22000c1e1520 */
[----:B------:R-:W-:Y:S01]  /*2500*/  IADD3 R8, P1, R8, R156, RZ ;  /* 0x0000009c08087210 */ /* 0x000fe20007f3e0ff */
[----:B------:R-:W-:Y:S01]  /*2510*/  BSSY B1, `(.L_x_32) ;  /* 0x0000011000017945 */ /* 0x000fe20003800000 */
[----:B------:R-:W-:Y:S02]  /*2520*/  SHF.L.U64.HI R11, R10, 0x4, R11 ;  /* 0x000000040a0b7819 */ /* 0x000fe4000001020b */
[----:B------:R-:W-:Y:S01]  /*2530*/  ISETP.GT.AND P0, PT, R0, 0x8, P0 ;  /* 0x000000080000780c */ /* 0x000fe20000704270 */
[----:B------:R-:W-:Y:S01]  /*2540*/  IMAD.X R9, R9, 0x1, R161, P1 ;  /* 0x0000000109097824 */ /* 0x000fe200008e06a1 */
[----:B------:R-:W-:Y:S01]  /*2550*/  LEA R10, P1, R10, R4, 0x4 ;  /* 0x000000040a0a7211 */ /* 0x000fe200078220ff */
[----:B------:R-:W-:-:S04]  /*2560*/  IMAD.WIDE.U32 R14, R23, R14, R8 ;  /* 0x0000000e170e7225 */ /* 0x000fc800078e0008 */
[----:B------:R-:W-:Y:S01]  /*2570*/  IMAD.X R11, R11, 0x1, R5, P1 ;  /* 0x000000010b0b7824 */ /* 0x000fe200008e0605 */
[----:B------:R-:W-:Y:S01]  /*2580*/  LEA R8, P3, R14, R12, 0x1 ;  /* 0x0000000c0e087211 */ /* 0x000fe200078608ff */
[----:B------:R-:W-:-:S05]  /*2590*/  IMAD.IADD R9, R159, 0x1, R15 ;  /* 0x000000019f097824 */ /* 0x000fca00078e020f */
[----:B------:R-:W-:Y:S01]  /*25a0*/  LEA.HI.X R9, R14, R13, R9, 0x1, P3 ;  /* 0x0000000d0e097211 */ /* 0x000fe200018f0c09 */
[----:B0-----:R-:W-:-:S04]  /*25b0*/  IMAD.U32 R24, R152, 0x10000, RZ ;  /* 0x0001000098187824 */ /* 0x001fc800078e00ff */
[----:B------:R-:W-:-:S04]  /*25c0*/  FMUL R25, R24, R155 ;  /* 0x0000009b18197220 */ /* 0x000fc80000400000 */
[----:B------:R-:W-:-:S05]  /*25d0*/  FFMA R25, R26, R154, R25 ;  /* 0x0000009a1a197223 */ /* 0x000fca0000000019 */
[----:B------:R-:W-:-:S05]  /*25e0*/  F2FP.BF16.F32.PACK_AB R25, RZ, R25 ;  /* 0x00000019ff19723e */ /* 0x000fca00000010ff */
[----:B------:R2:W-:Y:S01]  /*25f0*/  @P2 STG.E.U16 desc[UR36][R10.64], R25 ;  /* 0x000000190a002986 */ /* 0x0005e2000c101524 */
[----:B------:R-:W-:Y:S05]  /*2600*/  @!P0 BRA `(.L_x_33) ;  /* 0x0000000000048947 */ /* 0x000fea0003800000 */
[----:B------:R0:W5:Y:S02]  /*2610*/  LDG.E.LTC128B.U16 R152, desc[UR36][R8.64+0x2] ;  /* 0x0000022408987981 */ /* 0x000164000c1e1520 */
.L_x_33:
[----:B------:R-:W-:Y:S05]  /*2620*/  BSYNC B1 ;  /* 0x0000000000017941 */ /* 0x000fea0003800000 */
.L_x_32:
[----:B-----5:R-:W-:Y:S01]  /*2630*/  IMAD.U32 R12, R152, 0x10000, RZ ;  /* 0x00010000980c7824 */ /* 0x020fe200078e00ff */
[----:B------:R-:W-:Y:S01]  /*2640*/  ISETP.GT.AND P1, PT, R3, 0x8, PT ;  /* 0x000000080300780c */ /* 0x000fe20003f24270 */
[----:B------:R-:W-:Y:S02]  /*2650*/  BSSY B1, `(.L_x_34) ;  /* 0x0000008000017945 */ /* 0x000fe40003800000 */
[----:B------:R-:W-:Y:S01]  /*2660*/  FMUL R12, R12, R155 ;  /* 0x0000009b0c0c7220 */ /* 0x000fe20000400000 */
[----:B------:R-:W-:-:S03]  /*2670*/  ISETP.GT.AND P2, PT, R0, RZ, P1 ;  /* 0x000000ff0000720c */ /* 0x000fc60000f44270 */
[----:B------:R-:W-:-:S05]  /*2680*/  FFMA R12, R27, R154, R12 ;  /* 0x0000009a1b0c7223 */ /* 0x000fca000000000c */
[----:B------:R-:W-:-:S05]  /*2690*/  F2FP.BF16.F32.PACK_AB R12, RZ, R12 ;  /* 0x0000000cff0c723e */ /* 0x000fca00000010ff */
[----:B------:R3:W-:Y:S01]  /*26a0*/  @P0 STG.E.U16 desc[UR36][R10.64+0x2], R12 ;  /* 0x0000020c0a000986 */ /* 0x0007e2000c101524 */
[----:B------:R-:W-:Y:S05]  /*26b0*/  @!P2 BRA `(.L_x_35) ;  /* 0x000000000004a947 */ /* 0x000fea0003800000 */
[----:B------:R4:W5:Y:S02]  /*26c0*/  LDG.E.LTC128B.U16 R152, desc[UR36][R6.64+0x10] ;  /* 0x0000102406987981 */ /* 0x000964000c1e1520 */
.L_x_35:
[----:B------:R-:W-:Y:S05]  /*26d0*/  BSYNC B1 ;  /* 0x0000000000017941 */ /* 0x000fea0003800000 */
.L_x_34:
[----:B---3-5:R-:W-:Y:S01]  /*26e0*/  IMAD.U32 R12, R152, 0x10000, RZ ;  /* 0x00010000980c7824 */ /* 0x028fe200078e00ff */
        /* <DEDUP_REMOVED lines=9> */
.L_x_37:
[----:B------:R-:W-:Y:S05]  /*2780*/  BSYNC B1 ;  /* 0x0000000000017941 */ /* 0x000fea0003800000 */
.L_x_36:
[----:B-----5:R-:W-:Y:S01]  /*2790*/  IMAD.U32 R12, R152, 0x10000, RZ ;  /* 0x00010000980c7824 */ /* 0x020fe200078e00ff */
[----:B------:R-:W-:Y:S01]  /*27a0*/  ISETP.GT.AND P1, PT, R0, 0x8, P1 ;  /* 0x000000080000780c */ /* 0x000fe20000f24270 */
[----:B------:R-:W-:Y:S02]  /*27b0*/  BSSY B1, `(.L_x_38) ;  /* 0x0000007000017945 */ /* 0x000fe40003800000 */
[----:B------:R-:W-:-:S04]  /*27c0*/  FMUL R12, R12, R155 ;  /* 0x0000009b0c0c7220 */ /* 0x000fc80000400000 */
[----:B------:R-:W-:-:S05]  /*27d0*/  FFMA R12, R29, R154, R12 ;  /* 0x0000009a1d0c7223 */ /* 0x000fca000000000c */
[----:B------:R-:W-:-:S05]  /*27e0*/  F2FP.BF16.F32.PACK_AB R12, RZ, R12 ;  /* 0x0000000cff0c723e */ /* 0x000fca00000010ff */
[----:B------:R0:W-:Y:S01]  /*27f0*/  @P3 STG.E.U16 desc[UR36][R4.64+0x12], R12 ;  /* 0x0000120c04003986 */ /* 0x0001e2000c101524 */
[----:B------:R-:W-:Y:S05]  /*2800*/  @!P1 BRA `(.L_x_39) ;  /* 0x0000000000049947 */ /* 0x000fea0003800000 */
[----:B------:R0:W5:Y:S02]  /*2810*/  LDG.E.LTC128B.U16 R152, desc[UR36][R8.64+0x10] ;  /* 0x0000102408987981 */ /* 0x000164000c1e1520 */
.L_x_39:
[----:B------:R-:W-:Y:S05]  /*2820*/  BSYNC B1 ;  /* 0x0000000000017941 */ /* 0x000fea0003800000 */
.L_x_38:
[----:B0----5:R-:W-:Y:S01]  /*2830*/  IMAD.U32 R12, R152, 0x10000, RZ ;  /* 0x00010000980c7824 */ /* 0x021fe200078e00ff */
[----:B------:R-:W-:Y:S01]  /*2840*/  ISETP.GT.AND P0, PT, R0, 0x8, P0 ;  /* 0x000000080000780c */ /* 0x000fe20000704270 */
[----:B------:R-:W-:Y:S02]  /*2850*/  BSSY B1, `(.L_x_40) ;  /* 0x0000007000017945 */ /* 0x000fe40003800000 */
[----:B---3--:R-:W-:-:S04]  /*2860*/  FMUL R13, R12, R155 ;  /* 0x0000009b0c0d7220 */ /* 0x008fc80000400000 */
[----:B------:R-:W-:-:S05]  /*2870*/  FFMA R13, R30, R154, R13 ;  /* 0x0000009a1e0d7223 */ /* 0x000fca000000000d */
[----:B------:R-:W-:-:S05]  /*2880*/  F2FP.BF16.F32.PACK_AB R13, RZ, R13 ;  /* 0x0000000dff0d723e */ /* 0x000fca00000010ff */
[----:B------:R0:W-:Y:S01]  /*2890*/  @P1 STG.E.U16 desc[UR36][R10.64+0x10], R13 ;  /* 0x0000100d0a001986 */ /* 0x0001e2000c101524 */
[----:B------:R-:W-:Y:S05]  /*28a0*/  @!P0 BRA `(.L_x_41) ;  /* 0x0000000000048947 */ /* 0x000fea0003800000 */
[----:B------:R3:W5:Y:S02]  /*28b0*/  LDG.E.LTC128B.U16 R152, desc[UR36][R8.64+0x12] ;  /* 0x0000122408987981 */ /* 0x000764000c1e1520 */
.L_x_41:
[----:B------:R-:W-:Y:S05]  /*28c0*/  BSYNC B1 ;  /* 0x0000000000017941 */ /* 0x000fea0003800000 */
.L_x_40:
        /* <DEDUP_REMOVED lines=10> */
.L_x_43:
[----:B------:R-:W-:Y:S05]  /*2970*/  BSYNC B1 ;  /* 0x0000000000017941 */ /* 0x000fea0003800000 */
.L_x_42:
[----:B0----5:R-:W-:Y:S01]  /*2980*/  IMAD.U32 R12, R152, 0x10000, RZ ;  /* 0x00010000980c7824 */ /* 0x021fe200078e00ff */
        /* <DEDUP_REMOVED lines=9> */
.L_x_45:
[----:B------:R-:W-:Y:S05]  /*2a20*/  BSYNC B1 ;  /* 0x0000000000017941 */ /* 0x000fea0003800000 */
.L_x_44:
        /* <DEDUP_REMOVED lines=9> */
.L_x_47:
[----:B------:R-:W-:Y:S05]  /*2ac0*/  BSYNC B1 ;  /* 0x0000000000017941 */ /* 0x000fea0003800000 */
.L_x_46:
[----:B0----5:R-:W-:Y:S01]  /*2ad0*/  IMAD.U32 R12, R152, 0x10000, RZ ;  /* 0x00010000980c7824 */ /* 0x021fe200078e00ff */
        /* <DEDUP_REMOVED lines=8> */
.L_x_49:
[----:B------:R-:W-:Y:S05]  /*2b60*/  BSYNC B1 ;  /* 0x0000000000017941 */ /* 0x000fea0003800000 */
.L_x_48:
        /* <DEDUP_REMOVED lines=10> */
.L_x_51:
[----:B------:R-:W-:Y:S05]  /*2c10*/  BSYNC B1 ;  /* 0x0000000000017941 */ /* 0x000fea0003800000 */
.L_x_50:
        /* <DEDUP_REMOVED lines=10> */
.L_x_53:
[----:B------:R-:W-:Y:S05]  /*2cc0*/  BSYNC B1 ;  /* 0x0000000000017941 */ /* 0x000fea0003800000 */
.L_x_52:
        /* <DEDUP_REMOVED lines=9> */
.L_x_55:
[----:B------:R-:W-:Y:S05]  /*2d60*/  BSYNC B1 ;  /* 0x0000000000017941 */ /* 0x000fea0003800000 */
.L_x_54:
        /* <DEDUP_REMOVED lines=9> */
.L_x_57:
[----:B------:R-:W-:Y:S05]  /*2e00*/  BSYNC B1 ;  /* 0x0000000000017941 */ /* 0x000fea0003800000 */
.L_x_56:
        /* <DEDUP_REMOVED lines=10> */
.L_x_59:
[----:B------:R-:W-:Y:S05]  /*2eb0*/  BSYNC B1 ;  /* 0x0000000000017941 */ /* 0x000fea0003800000 */
.L_x_58:
        /* <DEDUP_REMOVED lines=10> */
.L_x_61:
[----:B------:R-:W-:Y:S05]  /*2f60*/  BSYNC B1 ;  /* 0x0000000000017941 */ /* 0x000fea0003800000 */
.L_x_60:
        /* <DEDUP_REMOVED lines=9> */
.L_x_63:
[----:B------:R-:W-:Y:S05]  /*3000*/  BSYNC B1 ;  /* 0x0000000000017941 */ /* 0x000fea0003800000 */
.L_x_62:
        /* <DEDUP_REMOVED lines=9> */
.L_x_65:
[----:B------:R-:W-:Y:S05]  /*30a0*/  BSYNC B1 ;  /* 0x0000000000017941 */ /* 0x000fea0003800000 */
.L_x_64:
        /* <DEDUP_REMOVED lines=10> */
.L_x_67:
[----:B------:R-:W-:Y:S05]  /*3150*/  BSYNC B1 ;  /* 0x0000000000017941 */ /* 0x000fea0003800000 */
.L_x_66:
        /* <DEDUP_REMOVED lines=10> */
.L_x_69:
[----:B------:R-:W-:Y:S05]  /*3200*/  BSYNC B1 ;  /* 0x0000000000017941 */ /* 0x000fea0003800000 */
.L_x_68:
        /* <DEDUP_REMOVED lines=9> */
.L_x_71:
[----:B------:R-:W-:Y:S05]  /*32a0*/  BSYNC B1 ;  /* 0x0000000000017941 */ /* 0x000fea0003800000 */
.L_x_70:
        /* <DEDUP_REMOVED lines=9> */
.L_x_73:
[----:B------:R-:W-:Y:S05]  /*3340*/  BSYNC B1 ;  /* 0x0000000000017941 */ /* 0x000fea0003800000 */
.L_x_72:
        /* <DEDUP_REMOVED lines=10> */
.L_x_75:
[----:B------:R-:W-:Y:S05]  /*33f0*/  BSYNC B1 ;  /* 0x0000000000017941 */ /* 0x000fea0003800000 */
.L_x_74:
        /* <DEDUP_REMOVED lines=10> */
.L_x_77:
[----:B------:R-:W-:Y:S05]  /*34a0*/  BSYNC B1 ;  /* 0x0000000000017941 */ /* 0x000fea0003800000 */
.L_x_76:
        /* <DEDUP_REMOVED lines=9> */
.L_x_79:
[----:B------:R-:W-:Y:S05]  /*3540*/  BSYNC B1 ;  /* 0x0000000000017941 */ /* 0x000fea0003800000 */
.L_x_78:
        /* <DEDUP_REMOVED lines=9> */
.L_x_81:
[----:B------:R-:W-:Y:S05]  /*35e0*/  BSYNC B1 ;  /* 0x0000000000017941 */ /* 0x000fea0003800000 */
.L_x_80:
        /* <DEDUP_REMOVED lines=10> */
.L_x_83:
[----:B------:R-:W-:Y:S05]  /*3690*/  BSYNC B1 ;  /* 0x0000000000017941 */ /* 0x000fea0003800000 */
.L_x_82:
        /* <DEDUP_REMOVED lines=10> */
.L_x_85:
[----:B------:R-:W-:Y:S05]  /*3740*/  BSYNC B1 ;  /* 0x0000000000017941 */ /* 0x000fea0003800000 */
.L_x_84:
        /* <DEDUP_REMOVED lines=9> */
.L_x_87:
[----:B------:R-:W-:Y:S05]  /*37e0*/  BSYNC B1 ;  /* 0x0000000000017941 */ /* 0x000fea0003800000 */
.L_x_86:
        /* <DEDUP_REMOVED lines=9> */
.L_x_89:
[----:B------:R-:W-:Y:S05]  /*3880*/  BSYNC B1 ;  /* 0x0000000000017941 */ /* 0x000fea0003800000 */
.L_x_88:
        /* <DEDUP_REMOVED lines=10> */
.L_x_91:
[----:B------:R-:W-:Y:S05]  /*3930*/  BSYNC B1 ;  /* 0x0000000000017941 */ /* 0x000fea0003800000 */
.L_x_90:
        /* <DEDUP_REMOVED lines=10> */
.L_x_93:
[----:B------:R-:W-:Y:S05]  /*39e0*/  BSYNC B1 ;  /* 0x0000000000017941 */ /* 0x000fea0003800000 */
.L_x_92:
        /* <DEDUP_REMOVED lines=9> */
.L_x_95:
[----:B------:R-:W-:Y:S05]  /*3a80*/  BSYNC B1 ;  /* 0x0000000000017941 */ /* 0x000fea0003800000 */
.L_x_94:
        /* <DEDUP_REMOVED lines=9> */
.L_x_97:
[----:B------:R-:W-:Y:S05]  /*3b20*/  BSYNC B1 ;  /* 0x0000000000017941 */ /* 0x000fea0003800000 */
.L_x_96:
        /* <DEDUP_REMOVED lines=10> */
.L_x_99:
[----:B------:R-:W-:Y:S05]  /*3bd0*/  BSYNC B1 ;  /* 0x0000000000017941 */ /* 0x000fea0003800000 */
.L_x_98:
        /* <DEDUP_REMOVED lines=10> */
.L_x_101:
[----:B------:R-:W-:Y:S05]  /*3c80*/  BSYNC B1 ;  /* 0x0000000000017941 */ /* 0x000fea0003800000 */
.L_x_100:
        /* <DEDUP_REMOVED lines=9> */
.L_x_103:
[----:B------:R-:W-:Y:S05]  /*3d20*/  BSYNC B1 ;  /* 0x0000000000017941 */ /* 0x000fea0003800000 */
.L_x_102:
        /* <DEDUP_REMOVED lines=9> */
.L_x_105:
[----:B------:R-:W-:Y:S05]  /*3dc0*/  BSYNC B1 ;  /* 0x0000000000017941 */ /* 0x000fea0003800000 */
.L_x_104:
        /* <DEDUP_REMOVED lines=10> */
.L_x_107:
[----:B------:R-:W-:Y:S05]  /*3e70*/  BSYNC B1 ;  /* 0x0000000000017941 */ /* 0x000fea0003800000 */
.L_x_106:
        /* <DEDUP_REMOVED lines=10> */
.L_x_109:
[----:B------:R-:W-:Y:S05]  /*3f20*/  BSYNC B1 ;  /* 0x0000000000017941 */ /* 0x000fea0003800000 */
.L_x_108:
        /* <DEDUP_REMOVED lines=9> */
.L_x_111:
[----:B------:R-:W-:Y:S05]  /*3fc0*/  BSYNC B1 ;  /* 0x0000000000017941 */ /* 0x000fea0003800000 */
.L_x_110:
        /* <DEDUP_REMOVED lines=9> */
.L_x_113:
[----:B------:R-:W-:Y:S05]  /*4060*/  BSYNC B1 ;  /* 0x0000000000017941 */ /* 0x000fea0003800000 */
.L_x_112:
        /* <DEDUP_REMOVED lines=10> */
.L_x_115:
[----:B------:R-:W-:Y:S05]  /*4110*/  BSYNC B1 ;  /* 0x0000000000017941 */ /* 0x000fea0003800000 */
.L_x_114:
        /* <DEDUP_REMOVED lines=10> */
.L_x_117:
[----:B------:R-:W-:Y:S05]  /*41c0*/  BSYNC B1 ;  /* 0x0000000000017941 */ /* 0x000fea0003800000 */
.L_x_116:
        /* <DEDUP_REMOVED lines=9> */
.L_x_119:
[----:B------:R-:W-:Y:S05]  /*4260*/  BSYNC B1 ;  /* 0x0000000000017941 */ /* 0x000fea0003800000 */
.L_x_118:
        /* <DEDUP_REMOVED lines=9> */
.L_x_121:
[----:B------:R-:W-:Y:S05]  /*4300*/  BSYNC B1 ;  /* 0x0000000000017941 */ /* 0x000fea0003800000 */
.L_x_120:
        /* <DEDUP_REMOVED lines=10> */
.L_x_123:
[----:B------:R-:W-:Y:S05]  /*43b0*/  BSYNC B1 ;  /* 0x0000000000017941 */ /* 0x000fea0003800000 */
.L_x_122:
        /* <DEDUP_REMOVED lines=10> */
.L_x_125:
[----:B------:R-:W-:Y:S05]  /*4460*/  BSYNC B1 ;  /* 0x0000000000017941 */ /* 0x000fea0003800000 */
.L_x_124:
        /* <DEDUP_REMOVED lines=9> */
.L_x_127:
[----:B------:R-:W-:Y:S05]  /*4500*/  BSYNC B1 ;  /* 0x0000000000017941 */ /* 0x000fea0003800000 */
.L_x_126:
        /* <DEDUP_REMOVED lines=9> */
.L_x_129:
[----:B------:R-:W-:Y:S05]  /*45a0*/  BSYNC B1 ;  /* 0x0000000000017941 */ /* 0x000fea0003800000 */
.L_x_128:
        /* <DEDUP_REMOVED lines=10> */
.L_x_131:
[----:B------:R-:W-:Y:S05]  /*4650*/  BSYNC B1 ;  /* 0x0000000000017941 */ /* 0x000fea0003800000 */
.L_x_130:
        /* <DEDUP_REMOVED lines=10> */
.L_x_133:
[----:B------:R-:W-:Y:S05]  /*4700*/  BSYNC B1 ;  /* 0x0000000000017941 */ /* 0x000fea0003800000 */
.L_x_132:
        /* <DEDUP_REMOVED lines=9> */
.L_x_135:
[----:B------:R-:W-:Y:S05]  /*47a0*/  BSYNC B1 ;  /* 0x0000000000017941 */ /* 0x000fea0003800000 */
.L_x_134:
        /* <DEDUP_REMOVED lines=9> */
.L_x_137:
[----:B------:R-:W-:Y:S05]  /*4840*/  BSYNC B1 ;  /* 0x0000000000017941 */ /* 0x000fea0003800000 */
.L_x_136:
        /* <DEDUP_REMOVED lines=10> */
.L_x_139:
[----:B------:R-:W-:Y:S05]  /*48f0*/  BSYNC B1 ;  /* 0x0000000000017941 */ /* 0x000fea0003800000 */
.L_x_138:
        /* <DEDUP_REMOVED lines=10> */
.L_x_141:
[----:B------:R-:W-:Y:S05]  /*49a0*/  BSYNC B1 ;  /* 0x0000000000017941 */ /* 0x000fea0003800000 */
.L_x_140:
        /* <DEDUP_REMOVED lines=9> */
.L_x_143:
[----:B------:R-:W-:Y:S05]  /*4a40*/  BSYNC B1 ;  /* 0x0000000000017941 */ /* 0x000fea0003800000 */
.L_x_142:
        /* <DEDUP_REMOVED lines=9> */
.L_x_145:
[----:B------:R-:W-:Y:S05]  /*4ae0*/  BSYNC B1 ;  /* 0x0000000000017941 */ /* 0x000fea0003800000 */
.L_x_144:
        /* <DEDUP_REMOVED lines=10> */
.L_x_147:
[----:B------:R-:W-:Y:S05]  /*4b90*/  BSYNC B1 ;  /* 0x0000000000017941 */ /* 0x000fea0003800000 */
.L_x_146:
        /* <DEDUP_REMOVED lines=10> */
.L_x_149:
[----:B------:R-:W-:Y:S05]  /*4c40*/  BSYNC B1 ;  /* 0x0000000000017941 */ /* 0x000fea0003800000 */
.L_x_148:
        /* <DEDUP_REMOVED lines=9> */
.L_x_151:
[----:B------:R-:W-:Y:S05]  /*4ce0*/  BSYNC B1 ;  /* 0x0000000000017941 */ /* 0x000fea0003800000 */
.L_x_150:
        /* <DEDUP_REMOVED lines=9> */
.L_x_153:
[----:B------:R-:W-:Y:S05]  /*4d80*/  BSYNC B1 ;  /* 0x0000000000017941 */ /* 0x000fea0003800000 */
.L_x_152:
        /* <DEDUP_REMOVED lines=10> */
.L_x_155:
[----:B------:R-:W-:Y:S05]  /*4e30*/  BSYNC B1 ;  /* 0x0000000000017941 */ /* 0x000fea0003800000 */
.L_x_154:
        /* <DEDUP_REMOVED lines=10> */
.L_x_157:
[----:B------:R-:W-:Y:S05]  /*4ee0*/  BSYNC B1 ;  /* 0x0000000000017941 */ /* 0x000fea0003800000 */
.L_x_156:
        /* <DEDUP_REMOVED lines=9> */
.L_x_159:
[----:B------:R-:W-:Y:S05]  /*4f80*/  BSYNC B1 ;  /* 0x0000000000017941 */ /* 0x000fea0003800000 */
.L_x_158:
        /* <DEDUP_REMOVED lines=9> */
.L_x_161:
[----:B------:R-:W-:Y:S05]  /*5020*/  BSYNC B1 ;  /* 0x0000000000017941 */ /* 0x000fea0003800000 */
.L_x_160:
        /* <DEDUP_REMOVED lines=10> */
.L_x_163:
[----:B------:R-:W-:Y:S05]  /*50d0*/  BSYNC B1 ;  /* 0x0000000000017941 */ /* 0x000fea0003800000 */
.L_x_162:
        /* <DEDUP_REMOVED lines=10> */
.L_x_165:
[----:B------:R-:W-:Y:S05]  /*5180*/  BSYNC B1 ;  /* 0x0000000000017941 */ /* 0x000fea0003800000 */
.L_x_164:
        /* <DEDUP_REMOVED lines=9> */
.L_x_167:
[----:B------:R-:W-:Y:S05]  /*5220*/  BSYNC B1 ;  /* 0x0000000000017941 */ /* 0x000fea0003800000 */
.L_x_166:
        /* <DEDUP_REMOVED lines=9> */
.L_x_169:
[----:B------:R-:W-:Y:S05]  /*52c0*/  BSYNC B1 ;  /* 0x0000000000017941 */ /* 0x000fea0003800000 */
.L_x_168:
        /* <DEDUP_REMOVED lines=10> */
.L_x_171:
[----:B------:R-:W-:Y:S05]  /*5370*/  BSYNC B1 ;  /* 0x0000000000017941 */ /* 0x000fea0003800000 */
.L_x_170:
        /* <DEDUP_REMOVED lines=10> */
.L_x_173:
[----:B------:R-:W-:Y:S05]  /*5420*/  BSYNC B1 ;  /* 0x0000000000017941 */ /* 0x000fea0003800000 */
.L_x_172:
        /* <DEDUP_REMOVED lines=9> */
.L_x_175:
[----:B------:R-:W-:Y:S05]  /*54c0*/  BSYNC B1 ;  /* 0x0000000000017941 */ /* 0x000fea0003800000 */
.L_x_174:
        /* <DEDUP_REMOVED lines=9> */
.L_x_177:
[----:B------:R-:W-:Y:S05]  /*5560*/  BSYNC B1 ;  /* 0x0000000000017941 */ /* 0x000fea0003800000 */
.L_x_176:
        /* <DEDUP_REMOVED lines=10> */
.L_x_179:
[----:B------:R-:W-:Y:S05]  /*5610*/  BSYNC B1 ;  /* 0x0000000000017941 */ /* 0x000fea0003800000 */
.L_x_178:
        /* <DEDUP_REMOVED lines=10> */
.L_x_181:
[----:B------:R-:W-:Y:S05]  /*56c0*/  BSYNC B1 ;  /* 0x0000000000017941 */ /* 0x000fea0003800000 */
.L_x_180:
        /* <DEDUP_REMOVED lines=9> */
.L_x_183:
[----:B------:R-:W-:Y:S05]  /*5760*/  BSYNC B1 ;  /* 0x0000000000017941 */ /* 0x000fea0003800000 */
.L_x_182:
        /* <DEDUP_REMOVED lines=9> */
.L_x_185:
[----:B------:R-:W-:Y:S05]  /*5800*/  BSYNC B1 ;  /* 0x0000000000017941 */ /* 0x000fea0003800000 */
.L_x_184:
        /* <DEDUP_REMOVED lines=10> */
.L_x_187:
[----:B------:R-:W-:Y:S05]  /*58b0*/  BSYNC B1 ;  /* 0x0000000000017941 */ /* 0x000fea0003800000 */
.L_x_186:
        /* <DEDUP_REMOVED lines=10> */
.L_x_189:
[----:B------:R-:W-:Y:S05]  /*5960*/  BSYNC B1 ;  /* 0x0000000000017941 */ /* 0x000fea0003800000 */
.L_x_188:
        /* <DEDUP_REMOVED lines=9> */
.L_x_191:
[----:B------:R-:W-:Y:S05]  /*5a00*/  BSYNC B1 ;  /* 0x0000000000017941 */ /* 0x000fea0003800000 */
.L_x_190:
        /* <DEDUP_REMOVED lines=9> */
.L_x_193:
[----:B------:R-:W-:Y:S05]  /*5aa0*/  BSYNC B1 ;  /* 0x0000000000017941 */ /* 0x000fea0003800000 */
.L_x_192:
        /* <DEDUP_REMOVED lines=10> */
.L_x_195:
[----:B------:R-:W-:Y:S05]  /*5b50*/  BSYNC B1 ;  /* 0x0000000000017941 */ /* 0x000fea0003800000 */
.L_x_194:
        /* <DEDUP_REMOVED lines=10> */
.L_x_197:
[----:B------:R-:W-:Y:S05]  /*5c00*/  BSYNC B1 ;  /* 0x0000000000017941 */ /* 0x000fea0003800000 */
.L_x_196:
        /* <DEDUP_REMOVED lines=9> */
.L_x_199:
[----:B------:R-:W-:Y:S05]  /*5ca0*/  BSYNC B1 ;  /* 0x0000000000017941 */ /* 0x000fea0003800000 */
.L_x_198:
        /* <DEDUP_REMOVED lines=9> */
.L_x_201:
[----:B------:R-:W-:Y:S05]  /*5d40*/  BSYNC B1 ;  /* 0x0000000000017941 */ /* 0x000fea0003800000 */
.L_x_200:
        /* <DEDUP_REMOVED lines=10> */
.L_x_203:
[----:B------:R-:W-:Y:S05]  /*5df0*/  BSYNC B1 ;  /* 0x0000000000017941 */ /* 0x000fea0003800000 */
.L_x_202:
        /* <DEDUP_REMOVED lines=10> */
.L_x_205:
[----:B------:R-:W-:Y:S05]  /*5ea0*/  BSYNC B1 ;  /* 0x0000000000017941 */ /* 0x000fea0003800000 */
.L_x_204:
        /* <DEDUP_REMOVED lines=9> */
.L_x_207:
[----:B------:R-:W-:Y:S05]  /*5f40*/  BSYNC B1 ;  /* 0x0000000000017941 */ /* 0x000fea0003800000 */
.L_x_206:
        /* <DEDUP_REMOVED lines=9> */
.L_x_209:
[----:B------:R-:W-:Y:S05]  /*5fe0*/  BSYNC B1 ;  /* 0x0000000000017941 */ /* 0x000fea0003800000 */
.L_x_208:
        /* <DEDUP_REMOVED lines=10> */
.L_x_211:
[----:B------:R-:W-:Y:S05]  /*6090*/  BSYNC B1 ;  /* 0x0000000000017941 */ /* 0x000fea0003800000 */
.L_x_210:
        /* <DEDUP_REMOVED lines=10> */
.L_x_213:
[----:B------:R-:W-:Y:S05]  /*6140*/  BSYNC B1 ;  /* 0x0000000000017941 */ /* 0x000fea0003800000 */
.L_x_212:
        /* <DEDUP_REMOVED lines=9> */
.L_x_215:
[----:B------:R-:W-:Y:S05]  /*61e0*/  BSYNC B1 ;  /* 0x0000000000017941 */ /* 0x000fea0003800000 */
.L_x_214:
        /* <DEDUP_REMOVED lines=9> */
.L_x_217:
[----:B------:R-:W-:Y:S05]  /*6280*/  BSYNC B1 ;  /* 0x0000000000017941 */ /* 0x000fea0003800000 */
.L_x_216:
        /* <DEDUP_REMOVED lines=10> */
.L_x_219:
[----:B------:R-:W-:Y:S05]  /*6330*/  BSYNC B1 ;  /* 0x0000000000017941 */ /* 0x000fea0003800000 */
.L_x_218:
        /* <DEDUP_REMOVED lines=10> */
.L_x_221:
[----:B------:R-:W-:Y:S05]  /*63e0*/  BSYNC B1 ;  /* 0x0000000000017941 */ /* 0x000fea0003800000 */
.L_x_220:
        /* <DEDUP_REMOVED lines=9> */
.L_x_223:
[----:B------:R-:W-:Y:S05]  /*6480*/  BSYNC B1 ;  /* 0x0000000000017941 */ /* 0x000fea0003800000 */
.L_x_222:
        /* <DEDUP_REMOVED lines=9> */
.L_x_225:
[----:B------:R-:W-:Y:S05]  /*6520*/  BSYNC B1 ;  /* 0x0000000000017941 */ /* 0x000fea0003800000 */
.L_x_224:
        /* <DEDUP_REMOVED lines=10> */
.L_x_227:
[----:B------:R-:W-:Y:S05]  /*65d0*/  BSYNC B1 ;  /* 0x0000000000017941 */ /* 0x000fea0003800000 */
.L_x_226:
        /* <DEDUP_REMOVED lines=10> */
.L_x_229:
[----:B------:R-:W-:Y:S05]  /*6680*/  BSYNC B1 ;  /* 0x0000000000017941 */ /* 0x000fea0003800000 */
.L_x_228:
        /* <DEDUP_REMOVED lines=9> */
.L_x_231:
[----:B------:R-:W-:Y:S05]  /*6720*/  BSYNC B1 ;  /* 0x0000000000017941 */ /* 0x000fea0003800000 */
.L_x_230:
        /* <DEDUP_REMOVED lines=9> */
.L_x_233:
[----:B------:R-:W-:Y:S05]  /*67c0*/  BSYNC B1 ;  /* 0x0000000000017941 */ /* 0x000fea0003800000 */
.L_x_232:
        /* <DEDUP_REMOVED lines=10> */
.L_x_235:
[----:B------:R-:W-:Y:S05]  /*6870*/  BSYNC B1 ;  /* 0x0000000000017941 */ /* 0x000fea0003800000 */
.L_x_234:
        /* <DEDUP_REMOVED lines=10> */
.L_x_237:
[----:B------:R-:W-:Y:S05]  /*6920*/  BSYNC B1 ;  /* 0x0000000000017941 */ /* 0x000fea0003800000 */
.L_x_236:
        /* <DEDUP_REMOVED lines=9> */
.L_x_239:
[----:B------:R-:W-:Y:S05]  /*69c0*/  BSYNC B1 ;  /* 0x0000000000017941 */ /* 0x000fea0003800000 */
.L_x_238:
        /* <DEDUP_REMOVED lines=9> */
.L_x_241:
[----:B------:R-:W-:Y:S05]  /*6a60*/  BSYNC B1 ;  /* 0x0000000000017941 */ /* 0x000fea0003800000 */
.L_x_240:
        /* <DEDUP_REMOVED lines=10> */
.L_x_243:
[----:B------:R-:W-:Y:S05]  /*6b10*/  BSYNC B1 ;  /* 0x0000000000017941 */ /* 0x000fea0003800000 */
.L_x_242:
        /* <DEDUP_REMOVED lines=10> */
.L_x_245:
[----:B------:R-:W-:Y:S05]  /*6bc0*/  BSYNC B1 ;  /* 0x0000000000017941 */ /* 0x000fea0003800000 */
.L_x_244:
        /* <DEDUP_REMOVED lines=9> */
.L_x_247:
[----:B------:R-:W-:Y:S05]  /*6c60*/  BSYNC B1 ;  /* 0x0000000000017941 */ /* 0x000fea0003800000 */
.L_x_246:
        /* <DEDUP_REMOVED lines=9> */
.L_x_249:
[----:B------:R-:W-:Y:S05]  /*6d00*/  BSYNC B1 ;  /* 0x0000000000017941 */ /* 0x000fea0003800000 */
.L_x_248:
        /* <DEDUP_REMOVED lines=10> */
.L_x_251:
[----:B------:R-:W-:Y:S05]  /*6db0*/  BSYNC B1 ;  /* 0x0000000000017941 */ /* 0x000fea0003800000 */
.L_x_250:
        /* <DEDUP_REMOVED lines=10> */
.L_x_253:
[----:B------:R-:W-:Y:S05]  /*6e60*/  BSYNC B1 ;  /* 0x0000000000017941 */ /* 0x000fea0003800000 */
.L_x_252:
        /* <DEDUP_REMOVED lines=9> */
.L_x_255:
[----:B------:R-:W-:Y:S05]  /*6f00*/  BSYNC B1 ;  /* 0x0000000000017941 */ /* 0x000fea0003800000 */
.L_x_254:
        /* <DEDUP_REMOVED lines=9> */
.L_x_257:
[----:B------:R-:W-:Y:S05]  /*6fa0*/  BSYNC B1 ;  /* 0x0000000000017941 */ /* 0x000fea0003800000 */
.L_x_256:
        /* <DEDUP_REMOVED lines=10> */
.L_x_259:
[----:B------:R-:W-:Y:S05]  /*7050*/  BSYNC B1 ;  /* 0x0000000000017941 */ /* 0x000fea0003800000 */
.L_x_258:
        /* <DEDUP_REMOVED lines=10> */
.L_x_261:
[----:B------:R-:W-:Y:S05]  /*7100*/  BSYNC B1 ;  /* 0x0000000000017941 */ /* 0x000fea0003800000 */
.L_x_260:
        /* <DEDUP_REMOVED lines=9> */
.L_x_263:
[----:B------:R-:W-:Y:S05]  /*71a0*/  BSYNC B1 ;  /* 0x0000000000017941 */ /* 0x000fea0003800000 */
.L_x_262:
        /* <DEDUP_REMOVED lines=9> */
.L_x_265:
[----:B------:R-:W-:Y:S05]  /*7240*/  BSYNC B1 ;  /* 0x0000000000017941 */ /* 0x000fea0003800000 */
.L_x_264:
        /* <DEDUP_REMOVED lines=10> */
.L_x_267:
[----:B------:R-:W-:Y:S05]  /*72f0*/  BSYNC B1 ;  /* 0x0000000000017941 */ /* 0x000fea0003800000 */
.L_x_266:
        /* <DEDUP_REMOVED lines=10> */
.L_x_269:
[----:B------:R-:W-:Y:S05]  /*73a0*/  BSYNC B1 ;  /* 0x0000000000017941 */ /* 0x000fea0003800000 */
.L_x_268:
        /* <DEDUP_REMOVED lines=9> */
.L_x_271:
[----:B------:R-:W-:Y:S05]  /*7440*/  BSYNC B1 ;  /* 0x0000000000017941 */ /* 0x000fea0003800000 */
.L_x_270:
        /* <DEDUP_REMOVED lines=9> */
.L_x_273:
[----:B------:R-:W-:Y:S05]  /*74e0*/  BSYNC B1 ;  /* 0x0000000000017941 */ /* 0x000fea0003800000 */
.L_x_272:
        /* <DEDUP_REMOVED lines=10> */
.L_x_275:
[----:B------:R-:W-:Y:S05]  /*7590*/  BSYNC B1 ;  /* 0x0000000000017941 */ /* 0x000fea0003800000 */
.L_x_274:
        /* <DEDUP_REMOVED lines=10> */
.L_x_277:
[----:B------:R-:W-:Y:S05]  /*7640*/  BSYNC B1 ;  /* 0x0000000000017941 */ /* 0x000fea0003800000 */
.L_x_276:
[----:B01--45:R-:W-:Y:S01]  /*7650*/  IMAD.U32 R6, R152, 0x10000, RZ ;  /* 0x0001000098067824 */ /* 0x033fe200078e00ff */
        /* <DEDUP_REMOVED lines=8> */
.L_x_279:
[----:B------:R-:W-:Y:S05]  /*76e0*/  BSYNC B1 ;  /* 0x0000000000017941 */ /* 0x000fea0003800000 */
.L_x_278:
[----:B0-2--5:R-:W-:Y:S01]  /*76f0*/  IMAD.U32 R4, R152, 0x10000, RZ ;  /* 0x0001000098047824 */ /* 0x025fe200078e00ff */
[----:B------:R-:W-:Y:S01]  /*7700*/  ISETP.GT.AND P0, PT, R0, 0x8, P0 ;  /* 0x000000080000780c */ /* 0x000fe20000704270 */
[----:B------:R-:W-:Y:S01]  /*7710*/  @P1 IMAD.MOV.U32 R5, RZ, RZ, R11 ;  /* 0x000000ffff051224 */ /* 0x000fe200078e000b */
[----:B------:R-:W-:Y:S01]  /*7720*/  BSSY B1, `(.L_x_280) ;  /* 0x0000008000017945 */ /* 0x000fe20003800000 */
[----:B------:R-:W-:Y:S01]  /*7730*/  FMUL R3, R4, R155 ;  /* 0x0000009b04037220 */ /* 0x000fe20000400000 */
[----:B------:R-:W-:-:S03]  /*7740*/  @P1 IMAD.MOV.U32 R4, RZ, RZ, R10 ;  /* 0x000000ffff041224 */ /* 0x000fc600078e000a */
[----:B------:R-:W-:-:S05]  /*7750*/  FFMA R3, R150, R154, R3 ;  /* 0x0000009a96037223 */ /* 0x000fca0000000003 */
[----:B------:R-:W-:-:S05]  /*7760*/  F2FP.BF16.F32.PACK_AB R3, RZ, R3 ;  /* 0x00000003ff03723e */ /* 0x000fca00000010ff */
[----:B------:R0:W-:Y:S01]  /*7770*/  @P1 STG.E.U16 desc[UR36][R4.64+0x1f0], R3 ;  /* 0x0001f00304001986 */ /* 0x0001e2000c101524 */
[----:B------:R-:W-:Y:S05]  /*7780*/  @!P0 BRA `(.L_x_281) ;  /* 0x0000000000048947 */ /* 0x000fea0003800000 */
[----:B------:R2:W5:Y:S02]  /*7790*/  LDG.E.LTC128B.U16 R152, desc[UR36][R8.64+0x1f2] ;  /* 0x0001f22408987981 */ /* 0x000564000c1e1520 */
.L_x_281:
[----:B------:R-:W-:Y:S05]  /*77a0*/  BSYNC B1 ;  /* 0x0000000000017941 */ /* 0x000fea0003800000 */
.L_x_280:
[----:B------:R-:W-:Y:S05]  /*77b0*/  @!P0 BRA `(.L_x_282) ;  /* 0x0000002400308947 */ /* 0x000fea0003800000 */
[----:B-----5:R-:W-:-:S04]  /*77c0*/  IMAD.U32 R152, R152, 0x10000, RZ ;  /* 0x0001000098987824 */ /* 0x020fc800078e00ff */
[----:B------:R-:W-:-:S04]  /*77d0*/  FMUL R152, R152, R155 ;  /* 0x0000009b98987220 */ /* 0x000fc80000400000 */
[----:B------:R-:W-:-:S05]  /*77e0*/  FFMA R152, R151, R154, R152 ;  /* 0x0000009a97987223 */ /* 0x000fca0000000098 */
[----:B------:R-:W-:-:S05]  /*77f0*/  F2FP.BF16.F32.PACK_AB R152, RZ, R152 ;  /* 0x00000098ff98723e */ /* 0x000fca00000010ff */
[----:B------:R4:W-:Y:S01]  /*7800*/  STG.E.U16 desc[UR36][R10.64+0x1f2], R152 ;  /* 0x0001f2980a007986 */ /* 0x0009e2000c101524 */
[----:B------:R-:W-:Y:S05]  /*7810*/  BRA `(.L_x_282) ;  /* 0x0000002400187947 */ /* 0x000fea0003800000 */
.L_x_29:
[----:B------:R-:W-:Y:S01]  /*7820*/  ISETP.GT.AND P0, PT, R3, 0x1, PT ;  /* 0x000000010300780c */ /* 0x000fe20003f04270 */
[----:B------:R-:W-:Y:S01]  /*7830*/  ULDC.64 UR4, c[0x0][0x5c0] ;  /* 0x0001700000047ab9 */ /* 0x000fe20000000a00 */
[-C--:B------:R-:W-:Y:S01]  /*7840*/  FMUL R24, R24, R154.reuse ;  /* 0x0000009a18187220 */ /* 0x080fe20000400000 */
[-C--:B------:R-:W-:Y:S01]  /*7850*/  FMUL R25, R25, R154.reuse ;  /* 0x0000009a19197220 */ /* 0x080fe20000400000 */
[----:B------:R-:W-:Y:S01]  /*7860*/  ISETP.GT.AND P3, PT, R0, RZ, P0 ;  /* 0x000000ff0000720c */ /* 0x000fe20000764270 */
[-C--:B------:R-:W-:Y:S01]  /*7870*/  FMUL R26, R26, R154.reuse ;  /* 0x0000009a1a1a7220 */ /* 0x080fe20000400000 */
[----:B------:R-:W-:Y:S01]  /*7880*/  LEA R4, P4, R160, UR4, 0x1 ;  /* 0x00000004a0047c11 */ /* 0x000fe2000f8808ff */
[----:B------:R-:W-:Y:S01]  /*7890*/  FMUL R27, R27, R154 ;  /* 0x0000009a1b1b7220 */ /* 0x000fe20000400000 */
[----:B------:R-:W-:Y:S01]  /*78a0*/  F2FP.BF16.F32.PACK_AB R24, RZ, R24 ;  /* 0x00000018ff18723e */ /* 0x000fe200000010ff */
[-C--:B------:R-:W-:Y:S01]  /*78b0*/  FMUL R28, R28, R154.reuse ;  /* 0x0000009a1c1c7220 */ /* 0x080fe20000400000 */
[----:B------:R-:W-:Y:S01]  /*78c0*/  LEA.HI.X R5, R160, UR5, R169, 0x1, P4 ;  /* 0x00000005a0057c11 */ /* 0x000fe2000a0f0ca9 */
[-C--:B------:R-:W-:Y:S01]  /*78d0*/  FMUL R29, R29, R154.reuse ;  /* 0x0000009a1d1d7220 */ /* 0x080fe20000400000 */
[----:B------:R-:W-:Y:S01]  /*78e0*/  F2FP.BF16.F32.PACK_AB R25, RZ, R25 ;  /* 0x00000019ff19723e */ /* 0x000fe200000010ff */
[-C--:B------:R-:W-:Y:S01]  /*78f0*/  FMUL R30, R30, R154.reuse ;  /* 0x0000009a1e1e7220 */ /* 0x080fe20000400000 */
[----:B------:R-:W-:Y:S01]  /*7900*/  SHF.L.U64.HI R11, R10, 0x4, R11 ;  /* 0x000000040a0b7819 */ /* 0x000fe2000001020b */
[----:B------:R-:W-:Y:S01]  /*7910*/  @P1 STG.E.U16 desc[UR36][R4.64], R24 ;  /* 0x0000001804001986 */ /* 0x000fe2000c101524 */
[----:B------:R-:W-:Y:S01]  /*7920*/  ISETP.GT.AND P1, PT, R3, 0x8, PT ;  /* 0x000000080300780c */ /* 0x000fe20003f24270 */
[----:B------:R-:W-:Y:S01]  /*7930*/  FMUL R31, R31, R154 ;  /* 0x0000009a1f1f7220 */ /* 0x000fe20000400000 */
[----:B------:R-:W-:Y:S01]  /*7940*/  ISETP.GT.AND P4, PT, R0, 0x8, P0 ;  /* 0x000000080000780c */ /* 0x000fe20000784270 */
[----:B------:R-:W-:Y:S01]  /*7950*/  @P3 STG.E.U16 desc[UR36][R4.64+0x2], R25 ;  /* 0x0000021904003986 */ /* 0x000fe2000c101524 */
[----:B------:R-:W-:Y:S01]  /*7960*/  LEA R6, P3, R10, R4, 0x4 ;  /* 0x000000040a067211 */ /* 0x000fe200078620ff */
[-C--:B------:R-:W-:Y:S01]  /*7970*/  FMUL R32, R32, R154.reuse ;  /* 0x0000009a20207220 */ /* 0x080fe20000400000 */
[C---:B------:R-:W-:Y:S01]  /*7980*/  ISETP.GT.AND P2, PT, R0.reuse, 0x8, P2 ;  /* 0x000000080000780c */ /* 0x040fe20001744270 */
[-C--:B------:R-:W-:Y:S01]  /*7990*/  FMUL R33, R33, R154.reuse ;  /* 0x0000009a21217220 */ /* 0x080fe20000400000 */
[----:B------:R-:W-:Y:S01]  /*79a0*/  ISETP.GT.AND P0, PT, R3, 0x9, PT ;  /* 0x000000090300780c */ /* 0x000fe20003f04270 */
[----:B------:R-:W-:Y:S01]  /*79b0*/  IMAD.X R7, R11, 0x1, R5, P3 ;  /* 0x000000010b077824 */ /* 0x000fe200018e0605 */
[----:B------:R-:W-:Y:S01]  /*79c0*/  ISETP.GT.AND P5, PT, R0, RZ, P1 ;  /* 0x000000ff0000720c */ /* 0x000fe20000fa4270 */
[-C--:B------:R-:W-:Y:S01]  /*79d0*/  FMUL R34, R34, R154.reuse ;  /* 0x0000009a22227220 */ /* 0x080fe20000400000 */
[----:B------:R-:W-:Y:S01]  /*79e0*/  ISETP.GT.AND P3, PT, R0, RZ, P0 ;  /* 0x000000ff0000720c */ /* 0x000fe20000764270 */
[----:B------:R-:W-:Y:S01]  /*79f0*/  FMUL R35, R35, R154 ;  /* 0x0000009a23237220 */ /* 0x000fe20000400000 */
[----:B------:R-:W-:Y:S01]  /*7a00*/  F2FP.BF16.F32.PACK_AB R26, RZ, R26 ;  /* 0x0000001aff1a723e */ /* 0x000fe200000010ff */
[-C--:B------:R-:W-:Y:S01]  /*7a10*/  FMUL R36, R36, R154.reuse ;  /* 0x0000009a24247220 */ /* 0x080fe20000400000 */
[----:B------:R-:W-:Y:S01]  /*7a20*/  F2FP.BF16.F32.PACK_AB R27, RZ, R27 ;  /* 0x0000001bff1b723e */ /* 0x000fe200000010ff */
[----:B------:R-:W-:Y:S01]  /*7a30*/  FMUL R37, R37, R154 ;  /* 0x0000009a25257220 */ /* 0x000fe20000400000 */
[----:B------:R-:W-:Y:S01]  /*7a40*/  F2FP.BF16.F32.PACK_AB R28, RZ, R28 ;  /* 0x0000001cff1c723e */ /* 0x000fe200000010ff */
[----:B------:R-:W-:Y:S01]  /*7a50*/  @P2 STG.E.U16 desc[UR36][R6.64], R26 ;  /* 0x0000001a06002986 */ /* 0x000fe2000c101524 */
[----:B------:R-:W-:Y:S01]  /*7a60*/  F2FP.BF16.F32.PACK_AB R29, RZ, R29 ;  /* 0x0000001dff1d723e */ /* 0x000fe200000010ff */
[-C--:B------:R-:W-:Y:S01]  /*7a70*/  FMUL R38, R38, R154.reuse ;  /* 0x0000009a26267220 */ /* 0x080fe20000400000 */
[C---:B------:R-:W-:Y:S01]  /*7a80*/  ISETP.GT.AND P2, PT, R0.reuse, 0x8, P1 ;  /* 0x000000080000780c */ /* 0x040fe20000f44270 */
[----:B------:R-:W-:Y:S01]  /*7a90*/  @P4 STG.E.U16 desc[UR36][R6.64+0x2], R27 ;  /* 0x0000021b06004986 */ /* 0x000fe2000c101524 */
[----:B------:R-:W-:Y:S01]  /*7aa0*/  ISETP.GT.AND P1, PT, R3, 0x10, PT ;  /* 0x000000100300780c */ /* 0x000fe20003f24270 */
[----:B------:R-:W-:Y:S01]  /*7ab0*/  FMUL R39, R39, R154 ;  /* 0x0000009a27277220 */ /* 0x000fe20000400000 */
[----:B------:R-:W-:Y:S01]  /*7ac0*/  F2FP.BF16.F32.PACK_AB R30, RZ, R30 ;  /* 0x0000001eff1e723e */ /* 0x000fe200000010ff */
[----:B------:R-:W-:Y:S01]  /*7ad0*/  @P5 STG.E.U16 desc[UR36][R4.64+0x10], R28 ;  /* 0x0000101c04005986 */ /* 0x000fe2000c101524 */
[----:B------:R-:W-:Y:S01]  /*7ae0*/  ISETP.GT.AND P4, PT, R0, RZ, P1 ;  /* 0x000000ff0000720c */ /* 0x000fe20000f84270 */
[-C--:B------:R-:W-:Y:S01]  /*7af0*/  FMUL R40, R40, R154.reuse ;  /* 0x0000009a28287220 */ /* 0x080fe20000400000 */
[----:B------:R-:W-:Y:S01]  /*7b00*/  F2FP.BF16.F32.PACK_AB R31, RZ, R31 ;  /* 0x0000001fff1f723e */ /* 0x000fe200000010ff */
[----:B------:R-:W-:Y:S01]  /*7b10*/  @P3 STG.E.U16 desc[UR36][R4.64+0x12], R29 ;  /* 0x0000121d04003986 */ /* 0x000fe2000c101524 */
[----:B------:R-:W-:Y:S01]  /*7b20*/  ISETP.GT.AND P3, PT, R0, 0x8, P0 ;  /* 0x000000080000780c */ /* 0x000fe20000764270 */
[----:B------:R-:W-:Y:S01]  /*7b30*/  FMUL R41, R41, R154 ;  /* 0x0000009a29297220 */ /* 0x000fe20000400000 */
[----:B------:R-:W-:Y:S01]  /*7b40*/  ISETP.GT.AND P0, PT, R3, 0x11, PT ;  /* 0x000000110300780c */ /* 0x000fe20003f04270 */
[----:B------:R-:W-:Y:S01]  /*7b50*/  @P2 STG.E.U16 desc[UR36][R6.64+0x10], R30 ;  /* 0x0000101e06002986 */ /* 0x000fe2000c101524 */
[----:B------:R-:W-:Y:S01]  /*7b60*/  F2FP.BF16.F32.PACK_AB R32, RZ, R32 ;  /* 0x00000020ff20723e */ /* 0x000fe200000010ff */
[-C--:B------:R-:W-:Y:S01]  /*7b70*/  FMUL R42, R42, R154.reuse ;  /* 0x0000009a2a2a7220 */ /* 0x080fe20000400000 */
[C---:B------:R-:W-:Y:S01]  /*7b80*/  ISETP.GT.AND P5, PT, R0.reuse, RZ, P0 ;  /* 0x000000ff0000720c */ /* 0x040fe200007a4270 */
[-C--:B------:R-:W-:Y:S01]  /*7b90*/  FMUL R43, R43, R154.reuse ;  /* 0x0000009a2b2b7220 */ /* 0x080fe20000400000 */
[----:B------:R-:W-:Y:S01]  /*7ba0*/  ISETP.GT.AND P2, PT, R0, 0x8, P1 ;  /* 0x000000080000780c */ /* 0x000fe20000f44270 */
[-C--:B------:R-:W-:Y:S01]  /*7bb0*/  FMUL R44, R44, R154.reuse ;  /* 0x0000009a2c2c7220 */ /* 0x080fe20000400000 */
[----:B------:R-:W-:Y:S01]  /*7bc0*/  ISETP.GT.AND P1, PT, R3, 0x18, PT ;  /* 0x000000180300780c */ /* 0x000fe20003f24270 */
[-C--:B------:R-:W-:Y:S01]  /*7bd0*/  FMUL R45, R45, R154.reuse ;  /* 0x0000009a2d2d7220 */ /* 0x080fe20000400000 */
[----:B------:R-:W-:Y:S01]  /*7be0*/  F2FP.BF16.F32.PACK_AB R33, RZ, R33 ;  /* 0x00000021ff21723e */ /* 0x000fe200000010ff */
[----:B------:R-:W-:Y:S01]  /*7bf0*/  @P3 STG.E.U16 desc[UR36][R6.64+0x12], R31 ;  /* 0x0000121f06003986 */ /* 0x000fe2000c101524 */
[----:B------:R-:W-:Y:S01]  /*7c00*/  ISETP.GT.AND P3, PT, R0, 0x8, P0 ;  /* 0x000000080000780c */ /* 0x000fe20000764270 */
[-C--:B------:R-:W-:Y:S01]  /*7c10*/  FMUL R46, R46, R154.reuse ;  /* 0x0000009a2e2e7220 */ /* 0x080fe20000400000 */
[----:B------:R-:W-:Y:S01]  /*7c20*/  ISETP.GT.AND P0, PT, R3, 0x19, PT ;  /* 0x000000190300780c */ /* 0x000fe20003f04270 */
[----:B------:R-:W-:Y:S01]  /*7c30*/  @P4 STG.E.U16 desc[UR36][R4.64+0x20], R32 ;  /* 0x0000202004004986 */ /* 0x000fe2000c101524 */
[C---:B------:R-:W-:Y:S01]  /*7c40*/  ISETP.GT.AND P4, PT, R0.reuse, RZ, P1 ;  /* 0x000000ff0000720c */ /* 0x040fe20000f84270 */
[----:B------:R-:W-:Y:S01]  /*7c50*/  FMUL R47, R47, R154 ;  /* 0x0000009a2f2f7220 */ /* 0x000fe20000400000 */
[----:B------:R-:W-:Y:S01]  /*7c60*/  F2FP.BF16.F32.PACK_AB R34, RZ, R34 ;  /* 0x00000022ff22723e */ /* 0x000fe200000010ff */
[----:B------:R-:W-:Y:S01]  /*7c70*/  @P5 STG.E.U16 desc[UR36][R4.64+0x22], R33 ;  /* 0x0000222104005986 */ /* 0x000fe2000c101524 */
[----:B------:R-:W-:Y:S01]  /*7c80*/  ISETP.GT.AND P5, PT, R0, RZ, P0 ;  /* 0x000000ff0000720c */ /* 0x000fe200007a4270 */
[----:B------:R-:W-:Y:S01]  /*7c90*/  FMUL R48, R48, R154 ;  /* 0x0000009a30307220 */ /* 0x000fe20000400000 */
[----:B------:R-:W-:Y:S01]  /*7ca0*/  F2FP.BF16.F32.PACK_AB R35, RZ, R35 ;  /* 0x00000023ff23723e */ /* 0x000fe200000010ff */
[----:B------:R-:W-:Y:S01]  /*7cb0*/  @P2 STG.E.U16 desc[UR36][R6.64+0x20], R34 ;  /* 0x0000202206002986 */ /* 0x000fe2000c101524 */
[----:B------:R-:W-:Y:S01]  /*7cc0*/  F2FP.BF16.F32.PACK_AB R36, RZ, R36 ;  /* 0x00000024ff24723e */ /* 0x000fe200000010ff */
[-C--:B------:R-:W-:Y:S01]  /*7cd0*/  FMUL R49, R49, R154.reuse ;  /* 0x0000009a31317220 */ /* 0x080fe20000400000 */
[----:B------:R-:W-:Y:S01]  /*7ce0*/  ISETP.GT.AND P2, PT, R0, 0x8, P1 ;  /* 0x000000080000780c */ /* 0x000fe20000f44270 */
[----:B------:R-:W-:Y:S01]  /*7cf0*/  @P3 STG.E.U16 desc[UR36][R6.64+0x22], R35 ;  /* 0x0000222306003986 */ /* 0x000fe2000c101524 */
[----:B------:R-:W-:Y:S01]  /*7d00*/  ISETP.GT.AND P1, PT, R3, 0x20, PT ;  /* 0x000000200300780c */ /* 0x000fe20003f24270 */
[-C--:B------:R-:W-:Y:S01]  /*7d10*/  FMUL R50, R50, R154.reuse ;  /* 0x0000009a32327220 */ /* 0x080fe20000400000 */
[----:B------:R-:W-:Y:S01]  /*7d20*/  F2FP.BF16.F32.PACK_AB R37, RZ, R37 ;  /* 0x00000025ff25723e */ /* 0x000fe200000010ff */
[----:B------:R-:W-:Y:S01]  /*7d30*/  @P4 STG.E.U16 desc[UR36][R4.64+0x30], R36 ;  /* 0x0000302404004986 */ /* 0x000fe2000c101524 */
[C---:B------:R-:W-:Y:S01]  /*7d40*/  ISETP.GT.AND P3, PT, R0.reuse, 0x8, P0 ;  /* 0x000000080000780c */ /* 0x040fe20000764270 */
[-C--:B------:R-:W-:Y:S01]  /*7d50*/  FMUL R51, R51, R154.reuse ;  /* 0x0000009a33337220 */ /* 0x080fe20000400000 */
[----:B------:R-:W-:Y:S01]  /*7d60*/  ISETP.GT.AND P0, PT, R3, 0x21, PT ;  /* 0x000000210300780c */ /* 0x000fe20003f04270 */
[----:B------:R-:W-:Y:S01]  /*7d70*/  @P5 STG.E.U16 desc[UR36][R4.64+0x32], R37 ;  /* 0x0000322504005986 */ /* 0x000fe2000c101524 */
[----:B------:R-:W-:Y:S01]  /*7d80*/  ISETP.GT.AND P4, PT, R0, RZ, P1 ;  /* 0x000000ff0000720c */ /* 0x000fe20000f84270 */
[----:B------:R-:W-:Y:S01]  /*7d90*/  FMUL R52, R52, R154 ;  /* 0x0000009a34347220 */ /* 0x000fe20000400000 */
[----:B------:R-:W-:Y:S01]  /*7da0*/  F2FP.BF16.F32.PACK_AB R38, RZ, R38 ;  /* 0x00000026ff26723e */ /* 0x000fe200000010ff */
[-C--:B------:R-:W-:Y:S01]  /*7db0*/  FMUL R53, R53, R154.reuse ;  /* 0x0000009a35357220 */ /* 0x080fe20000400000 */
        /* <DEDUP_REMOVED lines=325> */
[----:B------:R-:W-:Y:S01]  /*9210*/  FMUL R151, R151, R154 ;  /* 0x0000009a97977220 */ /* 0x000fe20000400000 */
[----:B------:R-:W-:Y:S01]  /*9220*/  ISETP.GT.AND P2, PT, R0, 0x8, P1 ;  /* 0x000000080000780c */ /* 0x000fe20000f44270 */
[----:B------:R-:W-:Y:S01]  /*9230*/  @P3 STG.E.U16 desc[UR36][R6.64+0x132], R103 ;  /* 0x0001326706003986 */ /* 0x000fe2000c101524 */
[----:B------:R-:W-:-:S02]  /*9240*/  ISETP.GT.AND P1, PT, R3, 0xa8, PT ;  /* 0x000000a80300780c */ /* 0x000fc40003f24270 */
[----:B------:R-:W-:Y:S01]  /*9250*/  F2FP.BF16.F32.PACK_AB R105, RZ, R105 ;  /* 0x00000069ff69723e */ /* 0x000fe200000010ff */
[----:B------:R-:W-:Y:S01]  /*9260*/  @P4 STG.E.U16 desc[UR36][R4.64+0x140], R104 ;  /* 0x0001406804004986 */ /* 0x000fe2000c101524 */
[C---:B------:R-:W-:Y:S02]  /*9270*/  ISETP.GT.AND P3, PT, R0.reuse, 0x8, P0 ;  /* 0x000000080000780c */ /* 0x040fe40000764270 */
[----:B------:R-:W-:Y:S01]  /*9280*/  ISETP.GT.AND P0, PT, R3, 0xa9, PT ;  /* 0x000000a90300780c */ /* 0x000fe20003f04270 */
[----:B------:R-:W-:Y:S01]  /*9290*/  @P5 STG.E.U16 desc[UR36][R4.64+0x142], R105 ;  /* 0x0001426904005986 */ /* 0x000fe2000c101524 */
[C---:B------:R-:W-:Y:S02]  /*92a0*/  ISETP.GT.AND P4, PT, R0.reuse, RZ, P1 ;  /* 0x000000ff0000720c */ /* 0x040fe40000f84270 */
[----:B------:R-:W-:Y:S02]  /*92b0*/  F2FP.BF16.F32.PACK_AB R106, RZ, R106 ;  /* 0x0000006aff6a723e */ /* 0x000fe400000010ff */
[----:B------:R-:W-:-:S02]  /*92c0*/  ISETP.GT.AND P5, PT, R0, RZ, P0 ;  /* 0x000000ff0000720c */ /* 0x000fc400007a4270 */
[----:B------:R-:W-:Y:S01]  /*92d0*/  F2FP.BF16.F32.PACK_AB R107, RZ, R107 ;  /* 0x0000006bff6b723e */ /* 0x000fe200000010ff */
[----:B------:R-:W-:Y:S01]  /*92e0*/  @P2 STG.E.U16 desc[UR36][R6.64+0x140], R106 ;  /* 0x0001406a06002986 */ /* 0x000fe2000c101524 */
[----:B------:R-:W-:Y:S02]  /*92f0*/  F2FP.BF16.F32.PACK_AB R108, RZ, R108 ;  /* 0x0000006cff6c723e */ /* 0x000fe400000010ff */
[C---:B------:R-:W-:Y:S01]  /*9300*/  ISETP.GT.AND P2, PT, R0.reuse, 0x8, P1 ;  /* 0x000000080000780c */ /* 0x040fe20000f44270 */
[----:B------:R-:W-:Y:S01]  /*9310*/  @P3 STG.E.U16 desc[UR36][R6.64+0x142], R107 ;  /* 0x0001426b06003986 */ /* 0x000fe2000c101524 */
[----:B------:R-:W-:Y:S02]  /*9320*/  ISETP.GT.AND P1, PT, R3, 0xb0, PT ;  /* 0x000000b00300780c */ /* 0x000fe40003f24270 */
[----:B------:R-:W-:Y:S01]  /*9330*/  F2FP.BF16.F32.PACK_AB R109, RZ, R109 ;  /* 0x0000006dff6d723e */ /* 0x000fe200000010ff */
[----:B------:R-:W-:Y:S01]  /*9340*/  @P4 STG.E.U16 desc[UR36][R4.64+0x150], R108 ;  /* 0x0001506c04004986 */ /* 0x000fe2000c101524 */
[----:B------:R-:W-:-:S02]  /*9350*/  ISETP.GT.AND P3, PT, R0, 0x8, P0 ;  /* 0x000000080000780c */ /* 0x000fc40000764270 */
[----:B------:R-:W-:Y:S01]  /*9360*/  ISETP.GT.AND P0, PT, R3, 0xb1, PT ;  /* 0x000000b10300780c */ /* 0x000fe20003f04270 */
[----:B------:R-:W-:Y:S01]  /*9370*/  @P5 STG.E.U16 desc[UR36][R4.64+0x152], R109 ;  /* 0x0001526d04005986 */ /* 0x000fe2000c101524 */
[C---:B------:R-:W-:Y:S02]  /*9380*/  ISETP.GT.AND P4, PT, R0.reuse, RZ, P1 ;  /* 0x000000ff0000720c */ /* 0x040fe40000f84270 */
[----:B------:R-:W-:Y:S02]  /*9390*/  F2FP.BF16.F32.PACK_AB R110, RZ, R110 ;  /* 0x0000006eff6e723e */ /* 0x000fe400000010ff */
[----:B------:R-:W-:Y:S02]  /*93a0*/  ISETP.GT.AND P5, PT, R0, RZ, P0 ;  /* 0x000000ff0000720c */ /* 0x000fe400007a4270 */
[----:B------:R-:W-:Y:S01]  /*93b0*/  F2FP.BF16.F32.PACK_AB R111, RZ, R111 ;  /* 0x0000006fff6f723e */ /* 0x000fe200000010ff */
[----:B------:R-:W-:Y:S01]  /*93c0*/  @P2 STG.E.U16 desc[UR36][R6.64+0x150], R110 ;  /* 0x0001506e06002986 */ /* 0x000fe2000c101524 */
[----:B------:R-:W-:-:S02]  /*93d0*/  F2FP.BF16.F32.PACK_AB R112, RZ, R112 ;  /* 0x00000070ff70723e */ /* 0x000fc400000010ff */
[C---:B------:R-:W-:Y:S01]  /*93e0*/  ISETP.GT.AND P2, PT, R0.reuse, 0x8, P1 ;  /* 0x000000080000780c */ /* 0x040fe20000f44270 */
[----:B------:R-:W-:Y:S01]  /*93f0*/  @P3 STG.E.U16 desc[UR36][R6.64+0x152], R111 ;  /* 0x0001526f06003986 */ /* 0x000fe2000c101524 */
[C---:B------:R-:W-:Y:S02]  /*9400*/  ISETP.GT.AND P1, PT, R3.reuse, 0xb8, PT ;  /* 0x000000b80300780c */ /* 0x040fe40003f24270 */
[----:B------:R-:W-:Y:S01]  /*9410*/  F2FP.BF16.F32.PACK_AB R113, RZ, R113 ;  /* 0x00000071ff71723e */ /* 0x000fe200000010ff */
[----:B------:R-:W-:Y:S01]  /*9420*/  @P4 STG.E.U16 desc[UR36][R4.64+0x160], R112 ;  /* 0x0001607004004986 */ /* 0x000fe2000c101524 */
[C---:B------:R-:W-:Y:S02]  /*9430*/  ISETP.GT.AND P3, PT, R0.reuse, 0x8, P0 ;  /* 0x000000080000780c */ /* 0x040fe40000764270 */
[----:B------:R-:W-:Y:S01]  /*9440*/  ISETP.GT.AND P0, PT, R3, 0xb9, PT ;  /* 0x000000b90300780c */ /* 0x000fe20003f04270 */
[----:B------:R-:W-:Y:S01]  /*9450*/  @P5 STG.E.U16 desc[UR36][R4.64+0x162], R113 ;  /* 0x0001627104005986 */ /* 0x000fe2000c101524 */
[----:B------:R-:W-:-:S02]  /*9460*/  ISETP.GT.AND P4, PT, R0, RZ, P1 ;  /* 0x000000ff0000720c */ /* 0x000fc40000f84270 */
[----:B------:R-:W-:Y:S02]  /*9470*/  F2FP.BF16.F32.PACK_AB R114, RZ, R114 ;  /* 0x00000072ff72723e */ /* 0x000fe400000010ff */
[C---:B------:R-:W-:Y:S02]  /*9480*/  ISETP.GT.AND P5, PT, R0.reuse, RZ, P0 ;  /* 0x000000ff0000720c */ /* 0x040fe400007a4270 */
[----:B------:R-:W-:Y:S01]  /*9490*/  F2FP.BF16.F32.PACK_AB R115, RZ, R115 ;  /* 0x00000073ff73723e */ /* 0x000fe200000010ff */
[----:B------:R-:W-:Y:S01]  /*94a0*/  @P2 STG.E.U16 desc[UR36][R6.64+0x160], R114 ;  /* 0x0001607206002986 */ /* 0x000fe2000c101524 */
[----:B------:R-:W-:Y:S02]  /*94b0*/  F2FP.BF16.F32.PACK_AB R116, RZ, R116 ;  /* 0x00000074ff74723e */ /* 0x000fe400000010ff */
        /* <DEDUP_REMOVED lines=65> */
[----:B------:R-:W-:Y:S02]  /*98d0*/  ISETP.GT.AND P5, PT, R0, RZ, P0 ;  /* 0x000000ff0000720c */ /* 0x000fe400007a4270 */
[----:B------:R-:W-:Y:S02]  /*98e0*/  F2FP.BF16.F32.PACK_AB R134, RZ, R134 ;  /* 0x00000086ff86723e */ /* 0x000fe400000010ff */
[----:B------:R-:W-:Y:S02]  /*98f0*/  F2FP.BF16.F32.PACK_AB R135, RZ, R135 ;  /* 0x00000087ff87723e */ /* 0x000fe400000010ff */
[----:B------:R-:W-:Y:S01]  /*9900*/  F2FP.BF16.F32.PACK_AB R136, RZ, R136 ;  /* 0x00000088ff88723e */ /* 0x000fe200000010ff */
[----:B------:R-:W-:Y:S01]  /*9910*/  @P2 STG.E.U16 desc[UR36][R6.64+0x1b0], R134 ;  /* 0x0001b08606002986 */ /* 0x000fe2000c101524 */
[----:B------:R-:W-:-:S02]  /*9920*/  F2FP.BF16.F32.PACK_AB R137, RZ, R137 ;  /* 0x00000089ff89723e */ /* 0x000fc400000010ff */
[C---:B------:R-:W-:Y:S01]  /*9930*/  ISETP.GT.AND P1, PT, R0.reuse, 0x8, P1 ;  /* 0x000000080000780c */ /* 0x040fe20000f24270 */
[----:B------:R-:W-:Y:S01]  /*9940*/  @P3 STG.E.U16 desc[UR36][R6.64+0x1b2], R135 ;  /* 0x0001b28706003986 */ /* 0x000fe2000c101524 */
[C---:B------:R-:W-:Y:S02]  /*9950*/  ISETP.GT.AND P2, PT, R0.reuse, 0x8, P0 ;  /* 0x000000080000780c */ /* 0x040fe40000744270 */
[C---:B------:R-:W-:Y:S01]  /*9960*/  ISETP.GT.AND P0, PT, R3.reuse, 0xe9, PT ;  /* 0x000000e90300780c */ /* 0x040fe20003f04270 */
[----:B------:R-:W-:Y:S01]  /*9970*/  @P4 STG.E.U16 desc[UR36][R4.64+0x1c0], R136 ;  /* 0x0001c08804004986 */ /* 0x000fe2000c101524 */
[----:B------:R-:W-:Y:S02]  /*9980*/  ISETP.GT.AND P4, PT, R3, 0xe8, PT ;  /* 0x000000e80300780c */ /* 0x000fe40003f84270 */
[----:B------:R-:W-:Y:S01]  /*9990*/  F2FP.BF16.F32.PACK_AB R138, RZ, R138 ;  /* 0x0000008aff8a723e */ /* 0x000fe200000010ff */
[----:B------:R-:W-:Y:S01]  /*99a0*/  @P5 STG.E.U16 desc[UR36][R4.64+0x1c2], R137 ;  /* 0x0001c28904005986 */ /* 0x000fe2000c101524 */
[----:B------:R-:W-:-:S02]  /*99b0*/  ISETP.GT.AND P5, PT, R0, RZ, P4 ;  /* 0x000000ff0000720c */ /* 0x000fc400027a4270 */
[----:B------:R-:W-:Y:S01]  /*99c0*/  F2FP.BF16.F32.PACK_AB R139, RZ, R139 ;  /* 0x0000008bff8b723e */ /* 0x000fe200000010ff */
[----:B------:R-:W-:Y:S01]  /*99d0*/  @P1 STG.E.U16 desc[UR36][R6.64+0x1c0], R138 ;  /* 0x0001c08a06001986 */ /* 0x000fe2000c101524 */
[----:B------:R-:W-:Y:S02]  /*99e0*/  F2FP.BF16.F32.PACK_AB R140, RZ, R140 ;  /* 0x0000008cff8c723e */ /* 0x000fe400000010ff */
[C---:B------:R-:W-:Y:S01]  /*99f0*/  ISETP.GT.AND P3, PT, R0.reuse, RZ, P0 ;  /* 0x000000ff0000720c */ /* 0x040fe20000764270 */
[----:B------:R-:W-:Y:S01]  /*9a00*/  @P2 STG.E.U16 desc[UR36][R6.64+0x1c2], R139 ;  /* 0x0001c28b06002986 */ /* 0x000fe2000c101524 */
[C---:B------:R-:W-:Y:S02]  /*9a10*/  ISETP.GT.AND P4, PT, R0.reuse, 0x8, P4 ;  /* 0x000000080000780c */ /* 0x040fe40002784270 */
[----:B------:R-:W-:Y:S02]  /*9a20*/  F2FP.BF16.F32.PACK_AB R141, RZ, R141 ;  /* 0x0000008dff8d723e */ /* 0x000fe400000010ff */
[----:B------:R-:W-:Y:S01]  /*9a30*/  F2FP.BF16.F32.PACK_AB R142, RZ, R142 ;  /* 0x0000008eff8e723e */ /* 0x000fe200000010ff */
[----:B------:R-:W-:Y:S01]  /*9a40*/  @P5 STG.E.U16 desc[UR36][R4.64+0x1d0], R140 ;  /* 0x0001d08c04005986 */ /* 0x000fe2000c101524 */
[----:B------:R-:W-:-:S02]  /*9a50*/  ISETP.GT.AND P5, PT, R0, 0x8, P0 ;  /* 0x000000080000780c */ /* 0x000fc400007a4270 */
[----:B------:R-:W-:Y:S02]  /*9a60*/  F2FP.BF16.F32.PACK_AB R143, RZ, R143 ;  /* 0x0000008fff8f723e */ /* 0x000fe400000010ff */
[C---:B------:R-:W-:Y:S01]  /*9a70*/  ISETP.GT.AND P0, PT, R3.reuse, 0xf1, PT ;  /* 0x000000f10300780c */ /* 0x040fe20003f04270 */
[----:B------:R-:W-:Y:S01]  /*9a80*/  @P3 STG.E.U16 desc[UR36][R4.64+0x1d2], R141 ;  /* 0x0001d28d04003986 */ /* 0x000fe2000c101524 */
[----:B------:R-:W-:Y:S02]  /*9a90*/  ISETP.GT.AND P3, PT, R3, 0xf0, PT ;  /* 0x000000f00300780c */ /* 0x000fe40003f64270 */
[----:B------:R-:W-:Y:S01]  /*9aa0*/  F2FP.BF16.F32.PACK_AB R144, RZ, R144 ;  /* 0x00000090ff90723e */ /* 0x000fe200000010ff */
[----:B------:R-:W-:Y:S01]  /*9ab0*/  @P4 STG.E.U16 desc[UR36][R6.64+0x1d0], R142 ;  /* 0x0001d08e06004986 */ /* 0x000fe2000c101524 */
[C---:B------:R-:W-:Y:S02]  /*9ac0*/  ISETP.GT.AND P4, PT, R0.reuse, RZ, P3 ;  /* 0x000000ff0000720c */ /* 0x040fe40001f84270 */
[----:B------:R-:W-:Y:S01]  /*9ad0*/  F2FP.BF16.F32.PACK_AB R145, RZ, R145 ;  /* 0x00000091ff91723e */ /* 0x000fe200000010ff */
[----:B------:R-:W-:Y:S01]  /*9ae0*/  @P5 STG.E.U16 desc[UR36][R6.64+0x1d2], R143 ;  /* 0x0001d28f06005986 */ /* 0x000fe2000c101524 */
[----:B------:R-:W-:-:S02]  /*9af0*/  ISETP.GT.AND P5, PT, R0, RZ, P0 ;  /* 0x000000ff0000720c */ /* 0x000fc400007a4270 */
[C---:B------:R-:W-:Y:S02]  /*9b00*/  ISETP.GT.AND P2, PT, R3.reuse, 0xf8, PT ;  /* 0x000000f80300780c */ /* 0x040fe40003f44270 */
[----:B------:R-:W-:Y:S02]  /*9b10*/  ISETP.GT.AND P1, PT, R3, 0xf9, PT ;  /* 0x000000f90300780c */ /* 0x000fe40003f24270 */
[C---:B------:R-:W-:Y:S02]  /*9b20*/  ISETP.GT.AND P3, PT, R0.reuse, 0x8, P3 ;  /* 0x000000080000780c */ /* 0x040fe40001f64270 */
[C---:B------:R-:W-:Y:S01]  /*9b30*/  ISETP.GT.AND P0, PT, R0.reuse, 0x8, P0 ;  /* 0x000000080000780c */ /* 0x040fe20000704270 */
[----:B------:R-:W-:Y:S01]  /*9b40*/  @P4 STG.E.U16 desc[UR36][R4.64+0x1e0], R144 ;  /* 0x0001e09004004986 */ /* 0x000fe2000c101524 */
[C---:B------:R-:W-:Y:S02]  /*9b50*/  ISETP.GT.AND P4, PT, R0.reuse, RZ, P1 ;  /* 0x000000ff0000720c */ /* 0x040fe40000f84270 */
[----:B------:R-:W-:Y:S01]  /*9b60*/  F2FP.BF16.F32.PACK_AB R146, RZ, R146 ;  /* 0x00000092ff92723e */ /* 0x000fe200000010ff */
[----:B------:R-:W-:Y:S01]  /*9b70*/  @P5 STG.E.U16 desc[UR36][R4.64+0x1e2], R145 ;  /* 0x0001e29104005986 */ /* 0x000fe2000c101524 */
[----:B------:R-:W-:-:S02]  /*9b80*/  ISETP.GT.AND P5, PT, R0, RZ, P2 ;  /* 0x000000ff0000720c */ /* 0x000fc400017a4270 */
[C---:B------:R-:W-:Y:S02]  /*9b90*/  ISETP.GT.AND P2, PT, R0.reuse, 0x8, P2 ;  /* 0x000000080000780c */ /* 0x040fe40001744270 */
[----:B------:R-:W-:Y:S01]  /*9ba0*/  F2FP.BF16.F32.PACK_AB R147, RZ, R147 ;  /* 0x00000093ff93723e */ /* 0x000fe200000010ff */
[----:B------:R-:W-:Y:S01]  /*9bb0*/  @P3 STG.E.U16 desc[UR36][R6.64+0x1e0], R146 ;  /* 0x0001e09206003986 */ /* 0x000fe2000c101524 */
[----:B------:R-:W-:Y:S02]  /*9bc0*/  ISETP.GT.AND P1, PT, R0, 0x8, P1 ;  /* 0x000000080000780c */ /* 0x000fe40000f24270 */
[----:B------:R-:W-:Y:S01]  /*9bd0*/  F2FP.BF16.F32.PACK_AB R148, RZ, R148 ;  /* 0x00000094ff94723e */ /* 0x000fe200000010ff */
[----:B------:R-:W-:Y:S01]  /*9be0*/  @P0 STG.E.U16 desc[UR36][R6.64+0x1e2], R147 ;  /* 0x0001e29306000986 */ /* 0x000fe2000c101524 */
[----:B------:R-:W-:Y:S02]  /*9bf0*/  F2FP.BF16.F32.PACK_AB R149, RZ, R149 ;  /* 0x00000095ff95723e */ /* 0x000fe400000010ff */
[----:B------:R-:W-:Y:S01]  /*9c00*/  F2FP.BF16.F32.PACK_AB R150, RZ, R150 ;  /* 0x00000096ff96723e */ /* 0x000fe200000010ff */
[----:B------:R-:W-:Y:S01]  /*9c10*/  @P5 STG.E.U16 desc[UR36][R4.64+0x1f0], R148 ;  /* 0x0001f09404005986 */ /* 0x000fe2000c101524 */
[----:B------:R-:W-:-:S03]  /*9c20*/  F2FP.BF16.F32.PACK_AB R151, RZ, R151 ;  /* 0x00000097ff97723e */ /* 0x000fc600000010ff */
[----:B------:R0:W-:Y:S02]  /*9c30*/  @P4 STG.E.U16 desc[UR36][R4.64+0x1f2], R149 ;  /* 0x0001f29504004986 */ /* 0x0001e4000c101524 */
[----:B0-----:R-:W-:Y:S02]  /*9c40*/  @P2 IMAD.MOV.U32 R4, RZ, RZ, R6 ;  /* 0x000000ffff042224 */ /* 0x001fe400078e0006 */
[----:B------:R-:W-:-:S05]  /*9c50*/  @P2 IMAD.MOV.U32 R5, RZ, RZ, R7 ;  /* 0x000000ffff052224 */ /* 0x000fca00078e0007 */
[----:B------:R0:W-:Y:S04]  /*9c60*/  @P2 STG.E.U16 desc[UR36][R4.64+0x1f0], R150 ;  /* 0x0001f09604002986 */ /* 0x0001e8000c101524 */
[----:B------:R0:W-:Y:S02]  /*9c70*/  @P1 STG.E.U16 desc[UR36][R6.64+0x1f2], R151 ;  /* 0x0001f29706001986 */ /* 0x0001e4000c101524 */
.L_x_282:
[----:B------:R-:W-:Y:S05]  /*9c80*/  BSYNC B0 ;  /* 0x0000000000007941 */ /* 0x000fea0003800000 */
.L_x_28:
[----:B------:R-:W-:Y:S01]  /*9c90*/  ULDC UR4, c[0x0][0xc] ;  /* 0x0000030000047ab9 */ /* 0x000fe20000000800 */
[----:B------:R-:W-:Y:S01]  /*9ca0*/  ULDC UR5, c[0x0][0x10] ;  /* 0x0000040000057ab9 */ /* 0x000fe20000000800 */
[----:B0-----:R-:W0:Y:S01]  /*9cb0*/  LDC R3, c[0x0][0x14] ;  /* 0x00000500ff037b82 */ /* 0x001e220000000800 */
[----:B------:R-:W-:Y:S01]  /*9cc0*/  UIMAD.WIDE.U32 UR4, UR4, UR5, URZ ;  /* 0x00000005040472a5 */ /* 0x000fe2000f8e003f */
[----:B------:R-:W-:Y:S01]  /*9cd0*/  PRMT R0, RZ, 0x7610, R0 ;  /* 0x00007610ff007816 */ /* 0x000fe20000000000 */
[----:B----45:R-:W-:Y:S02]  /*9ce0*/  IMAD.MOV.U32 R152, RZ, RZ, -0x1 ;  /* 0xffffffffff987424 */ /* 0x030fe400078e00ff */
[----:B------:R-:W-:Y:S02]  /*9cf0*/  IMAD.MOV.U32 R23, RZ, RZ, -0x1 ;  /* 0xffffffffff177424 */ /* 0x000fe400078e00ff */
[----:B0-----:R-:W-:-:S04]  /*9d00*/  IMAD.WIDE.U32 R16, R3, UR4, R16 ;  /* 0x0000000403107c25 */ /* 0x001fc8000f8e0010 */
[----:B------:R-:W-:Y:S01]  /*9d10*/  IMAD R3, R3, UR5, RZ ;  /* 0x0000000503037c24 */ /* 0x000fe2000f8e02ff */
[----:B------:R-:W-:Y:S02]  /*9d20*/  ULDC.64 UR4, c[0x0][0x650] ;  /* 0x0001940000047ab9 */ /* 0x000fe40000000a00 */
[----:B------:R-:W-:Y:S01]  /*9d30*/  ISETP.GE.U32.AND P0, PT, R16, UR4, PT ;  /* 0x0000000410007c0c */ /* 0x000fe2000bf06070 */
[----:B------:R-:W-:-:S05]  /*9d40*/  IMAD.IADD R17, R17, 0x1, R3 ;  /* 0x0000000111117824 */ /* 0x000fca00078e0203 */
[----:B------:R-:W-:-:S13]  /*9d50*/  ISETP.GE.U32.AND.EX P0, PT, R17, UR5, PT, P0 ;  /* 0x0000000511007c0c */ /* 0x000fda000bf06100 */
[----:B------:R-:W-:Y:S05]  /*9d60*/  @P0 BRA `(.L_x_283) ;  /* 0x0000000400640947 */ /* 0x000fea0003800000 */
[----:B------:R-:W0:Y:S01]  /*9d70*/  S2R R12, SR_CTAID.X ;  /* 0x00000000000c7919 */ /* 0x000e220000002500 */
[----:B------:R-:W4:Y:S01]  /*9d80*/  LDC.64 R10, c[0x0][0x628] ;  /* 0x00018a00ff0a7b82 */ /* 0x000f220000000a00 */
[----:B------:R-:W-:Y:S01]  /*9d90*/  ULDC UR4, c[0x0][0x150] ;  /* 0x0000540000047ab9 */ /* 0x000fe20000000800 */
[----:B-123--:R-:W-:Y:S01]  /*9da0*/  IMAD.MOV.U32 R8, RZ, RZ, R16 ;  /* 0x000000ffff087224 */ /* 0x00efe200078e0010 */
[----:B------:R-:W1:Y:S01]  /*9db0*/  S2R R24, SR_CTAID.Y ;  /* 0x0000000000187919 */ /* 0x000e620000002600 */
[----:B------:R-:W-:-:S04]  /*9dc0*/  IMAD.MOV.U32 R9, RZ, RZ, R17 ;  /* 0x000000ffff097224 */ /* 0x000fc800078e0011 */
[----:B------:R-:W2:Y:S08]  /*9dd0*/  LDC R21, c[0x0][0x144] ;  /* 0x00005100ff157b82 */ /* 0x000eb00000000800 */
[----:B------:R-:W3:Y:S08]  /*9de0*/  LDC R0, c[0x0][0x630] ;  /* 0x00018c00ff007b82 */ /* 0x000ef00000000800 */
[----:B------:R-:W1:Y:S01]  /*9df0*/  LDC.64 R14, c[0x0][0x620] ;  /* 0x00018800ff0e7b82 */ /* 0x000e620000000a00 */
[----:B----4-:R-:W-:-:S04]  /*9e00*/  ISETP.NE.U32.AND P0, PT, R10, RZ, PT ;  /* 0x000000ff0a00720c */ /* 0x010fc80003f05070 */
[----:B------:R-:W-:Y:S02]  /*9e10*/  ISETP.NE.AND.EX P0, PT, R11, RZ, PT, P0 ;  /* 0x000000ff0b00720c */ /* 0x000fe40003f05300 */
[----:B0-----:R-:W-:-:S05]  /*9e20*/  I2FP.F32.U32 R3, R12 ;  /* 0x0000000c00037245 */ /* 0x001fca0000201000 */
[----:B------:R-:W-:-:S04]  /*9e30*/  FMUL R3, R3, UR4 ;  /* 0x0000000403037c20 */ /* 0x000fc80008400000 */
[----:B------:R0:W4:Y:S02]  /*9e40*/  F2I.U32.TRUNC.NTZ R20, R3 ;  /* 0x0000000300147305 */ /* 0x000124000020f000 */
[----:B--23--:R-:W-:Y:S05]  /*9e50*/  @!P0 BRA `(.L_x_284) ;  /* 0x0000000000288947 */ /* 0x00cfea0003800000 */
[----:B0-----:R-:W0:Y:S02]  /*9e60*/  LDC R3, c[0x0][0x634] ;  /* 0x00018d00ff037b82 */ /* 0x001e240000000800 */
        /* <DEDUP_REMOVED lines=9> */
.L_x_284:
[----:B------:R-:W2:Y:S01]  /*9f00*/  LDC.64 R30, c[0x0][0x640] ;  /* 0x00019000ff1e7b82 */ /* 0x000ea20000000a00 */
[-CC-:B------:R-:W-:Y:S01]  /*9f10*/  SHF.R.U64 R23, R8, R0.reuse, R9.reuse ;  /* 0x0000000008177219 */ /* 0x180fe20000001209 */
[----:B----4-:R-:W-:Y:S01]  /*9f20*/  IMAD.MOV R20, RZ, RZ, -R20 ;  /* 0x000000ffff147224 */ /* 0x010fe200078e0a14 */
[----:B------:R-:W-:Y:S01]  /*9f30*/  SHF.R.U32.HI R0, RZ, R0, R9 ;  /* 0x00000000ff007219 */ /* 0x000fe20000011609 */
[----:B------:R-:W-:Y:S01]  /*9f40*/  ULDC UR4, c[0x0][0x154] ;  /* 0x0000550000047ab9 */ /* 0x000fe20000000800 */
[----:B0-----:R-:W-:Y:S01]  /*9f50*/  IADD3 R3, P0, RZ, -R23, RZ ;  /* 0x80000017ff037210 */ /* 0x001fe20007f1e0ff */
[----:B------:R-:W-:Y:S02]  /*9f60*/  IMAD R26, R21, R20, R12 ;  /* 0x00000014151a7224 */ /* 0x000fe400078e020c */
[----:B------:R-:W0:Y:S01]  /*9f70*/  LDC R6, c[0x0][0x618] ;  /* 0x00018600ff067b82 */ /* 0x000e220000000800 */
[----:B------:R-:W-:Y:S02]  /*9f80*/  IMAD.MOV.U32 R7, RZ, RZ, 0x1 ;  /* 0x00000001ff077424 */ /* 0x000fe400078e00ff */
[----:B------:R-:W-:-:S04]  /*9f90*/  IMAD.X R5, RZ, RZ, ~R0, P0 ;  /* 0x000000ffff057224 */ /* 0x000fc800000e0e00 */
[-C--:B-1----:R-:W-:Y:S01]  /*9fa0*/  IMAD R0, R5, R14.reuse, RZ ;  /* 0x0000000e05007224 */ /* 0x082fe200078e02ff */
[----:B------:R-:W1:Y:S01]  /*9fb0*/  LDC R8, c[0x0][0x608] ;  /* 0x00018200ff087b82 */ /* 0x000e620000000800 */
[----:B------:R-:W-:-:S04]  /*9fc0*/  IMAD.WIDE.U32 R4, R3, R14, R16 ;  /* 0x0000000e03047225 */ /* 0x000fc800078e0010 */
[----:B------:R-:W-:Y:S01]  /*9fd0*/  IMAD R3, R3, R15, R0 ;  /* 0x0000000f03037224 */ /* 0x000fe200078e0200 */
[----:B------:R-:W-:Y:S02]  /*9fe0*/  I2FP.F32.U32 R0, R24 ;  /* 0x0000001800007245 */ /* 0x000fe40000201000 */
[----:B------:R-:W3:Y:S01]  /*9ff0*/  LDC R28, c[0x0][0x658] ;  /* 0x00019600ff1c7b82 */ /* 0x000ee20000000800 */
[----:B------:R-:W-:Y:S01]  /*a000*/  IMAD.IADD R3, R5, 0x1, R3 ;  /* 0x0000000105037824 */ /* 0x000fe200078e0203 */
[----:B--2---:R-:W-:Y:S01]  /*a010*/  ISETP.NE.U32.AND P0, PT, R30, RZ, PT ;  /* 0x000000ff1e00720c */ /* 0x004fe20003f05070 */
[----:B------:R-:W-:Y:S01]  /*a020*/  FMUL R0, R0, UR4 ;  /* 0x0000000400007c20 */ /* 0x000fe20008400000 */
[----:B------:R-:W-:Y:S02]  /*a030*/  IMAD.MOV.U32 R5, RZ, RZ, -0x1 ;  /* 0xffffffffff057424 */ /* 0x000fe400078e00ff */
[----:B------:R-:W-:Y:S01]  /*a040*/  ISETP.NE.AND.EX P0, PT, R31, RZ, PT, P0 ;  /* 0x000000ff1f00720c */ /* 0x000fe20003f05300 */
[----:B------:R2:W4:Y:S01]  /*a050*/  F2I.U32.TRUNC.NTZ R13, R0 ;  /* 0x00000000000d7305 */ /* 0x000522000020f000 */
[----:B------:R-:W2:Y:S01]  /*a060*/  LDC R15, c[0x0][0x148] ;  /* 0x00005200ff0f7b82 */ /* 0x000ea20000000800 */
[----:B0-----:R-:W-:-:S02]  /*a070*/  SHF.R.U64 R12, R4, R6, R3 ;  /* 0x00000006040c7219 */ /* 0x001fc40000001203 */
[----:B------:R-:W-:-:S05]  /*a080*/  SHF.R.U32.HI R3, RZ, R6, R3 ;  /* 0x00000006ff037219 */ /* 0x000fca0000011603 */
[----:B------:R-:W0:Y:S01]  /*a090*/  LDC R20, c[0x0][0x600] ;  /* 0x00018000ff147b82 */ /* 0x000e220000000800 */
[-CC-:B-1----:R-:W-:Y:S02]  /*a0a0*/  SHF.R.U64 R10, R12, R8.reuse, R3.reuse ;  /* 0x000000080c0a7219 */ /* 0x182fe40000001203 */
[----:B------:R-:W-:-:S05]  /*a0b0*/  SHF.R.U32.HI R3, RZ, R8, R3 ;  /* 0x00000008ff037219 */ /* 0x000fca0000011603 */
[----:B------:R-:W1:Y:S01]  /*a0c0*/  LDC R21, c[0x0][0x648] ;  /* 0x00019200ff157b82 */ /* 0x000e620000000800 */
[-C--:B---3--:R-:W-:Y:S02]  /*a0d0*/  SHF.L.U32 R4, R5, R28.reuse, RZ ;  /* 0x0000001c05047219 */ /* 0x088fe400000006ff */
[-CC-:B------:R-:W-:Y:S02]  /*a0e0*/  SHF.R.U64 R14, R10, R28.reuse, R3.reuse ;  /* 0x0000001c0a0e7219 */ /* 0x180fe40000001203 */
[----:B------:R-:W-:Y:S02]  /*a0f0*/  SHF.R.U32.HI R5, RZ, R28, R3 ;  /* 0x0000001cff057219 */ /* 0x000fe40000011603 */
[----:B------:R-:W-:Y:S01]  /*a100*/  LOP3.LUT R153, RZ, R4, RZ, 0x33, !PT ;  /* 0x00000004ff997212 */ /* 0x000fe200078e33ff */
[----:B------:R-:W3:Y:S01]  /*a110*/  LDC R25, c[0x0][0x638] ;  /* 0x00018e00ff197b82 */ /* 0x000ee20000000800 */
[----:B------:R-:W-:Y:S01]  /*a120*/  SHF.L.U32 R28, R7, R28, RZ ;  /* 0x0000001c071c7219 */ /* 0x000fe200000006ff */
[----:B------:R-:W-:-:S06]  /*a130*/  IMAD.MOV.U32 R4, RZ, RZ, R14 ;  /* 0x000000ffff047224 */ /* 0x000fcc00078e000e */
[----:B------:R-:W0:Y:S01]  /*a140*/  LDC R27, c[0x0][0x610] ;  /* 0x00018400ff1b7b82 */ /* 0x000e220000000800 */
[----:B----4-:R-:W-:Y:S05]  /*a150*/  @!P0 BRA `(.L_x_285) ;  /* 0x0000000000288947 */ /* 0x010fea0003800000 */
[----:B------:R-:W4:Y:S02]  /*a160*/  LDC R3, c[0x0][0x64c] ;  /* 0x00019300ff037b82 */ /* 0x000f240000000800 */
[----:B----4-:R-:W-:-:S05]  /*a170*/  IADD3 R3, P0, R14, R3, RZ ;  /* 0x000000030e037210 */ /* 0x010fca0007f1e0ff */
        /* <DEDUP_REMOVED lines=8> */
.L_x_285:
[----:B------:R-:W-:Y:S01]  /*a200*/  ISETP.NE.AND P0, PT, R2, 0x1, PT ;  /* 0x000000010200780c */ /* 0x000fe20003f05270 */
[----:B------:R-:W-:Y:S01]  /*a210*/  IMAD.MOV R13, RZ, RZ, -R13 ;  /* 0x000000ffff0d7224 */ /* 0x000fe200078e0a0d */
[----:B-12---:R-:W-:Y:S01]  /*a220*/  SHF.R.U64 R0, R4, R21, R5 ;  /* 0x0000001504007219 */ /* 0x006fe20000001205 */
[----:B0-----:R-:W-:Y:S01]  /*a230*/  VIADD R5, R20, 0xffffffff ;  /* 0xffffffff14057836 */ /* 0x001fe20000000000 */
[----:B------:R-:W-:-:S03]  /*a240*/  LOP3.LUT R153, R10, R153, RZ, 0xc0, !PT ;  /* 0x000000990a997212 */ /* 0x000fc600078ec0ff */
[----:B------:R-:W-:Y:S01]  /*a250*/  IMAD.MOV R3, RZ, RZ, -R0 ;  /* 0x000000ffff037224 */ /* 0x000fe200078e0a00 */
[----:B------:R-:W-:Y:S01]  /*a260*/  LOP3.LUT R5, R12, R5, RZ, 0xc0, !PT ;  /* 0x000000050c057212 */ /* 0x000fe200078ec0ff */
[----:B------:R-:W-:Y:S02]  /*a270*/  IMAD R153, R28, R0, R153 ;  /* 0x000000001c997224 */ /* 0x000fe400078e0299 */
[----:B---3--:R-:W-:Y:S02]  /*a280*/  IMAD R0, R3, R25, R14 ;  /* 0x0000001903007224 */ /* 0x008fe400078e020e */
[----:B------:R-:W-:Y:S02]  /*a290*/  @P0 IMAD R26, R15, R13, R24 ;  /* 0x0000000d0f1a0224 */ /* 0x000fe400078e0218 */
[----:B------:R-:W-:Y:S02]  /*a2a0*/  IMAD R4, R0, R20, R5 ;  /* 0x0000001400047224 */ /* 0x000fe400078e0205 */
[----:B------:R-:W-:-:S02]  /*a2b0*/  IMAD R153, R153, R27, R26 ;  /* 0x0000001b99997224 */ /* 0x000fc400078e021a */
[----:B------:R-:W-:-:S03]  /*a2c0*/  IMAD.MOV.U32 R3, RZ, RZ, 0x1 ;  /* 0x00000001ff037424 */ /* 0x000fc600078e00ff */
[----:B------:R-:W-:Y:S02]  /*a2d0*/  SEL R152, R4, R153, !P0 ;  /* 0x0000009904987207 */ /* 0x000fe40004000000 */
[----:B------:R-:W-:Y:S02]  /*a2e0*/  PRMT R0, R3, 0x7610, R0 ;  /* 0x0000761003007816 */ /* 0x000fe40000000000 */
[----:B------:R-:W-:-:S07]  /*a2f0*/  SEL R153, R153, R4, !P0 ;  /* 0x0000000499997207 */ /* 0x000fce0004000000 */
.L_x_283:
[----:B------:R-:W-:-:S13]  /*a300*/  LOP3.LUT P0, RZ, R0, 0xff, RZ, 0xc0, !PT ;  /* 0x000000ff00ff7812 */ /* 0x000fda000780c0ff */
[----:B------:R-:W-:Y:S05]  /*a310*/  @P0 BRA `(.L_x_286) ;  /* 0xffffff6800f40947 */ /* 0x000fea000383ffff */
[----:B------:R-:W-:Y:S05]  /*a320*/  EXIT ;  /* 0x000000000000794d */ /* 0x000fea0003800000 */
.L_x_3:
[----:B0-----:R-:W-:Y:S01]  /*a330*/  ULDC.64 UR4, c[0x0][0x650] ;  /* 0x0001940000047ab9 */ /* 0x001fe20000000a00 */
        /* <DEDUP_REMOVED lines=25> */
.L_x_288:
[--C-:B------:R-:W-:Y:S01]  /*a4d0*/  SHF.R.U64 R12, R10, R14, R11.reuse ;  /* 0x0000000e0a0c7219 */ /* 0x100fe2000000120b */
[----:B------:R-:W0:Y:S01]  /*a4e0*/  LDC R22, c[0x0][0x618] ;  /* 0x00018600ff167b82 */ /* 0x000e220000000800 */
[----:B------:R-:W-:Y:S01]  /*a4f0*/  I2FP.F32.U32 R6, R4 ;  /* 0x0000000400067245 */ /* 0x000fe20000201000 */
[----:B------:R-:W-:Y:S01]  /*a500*/  ULDC UR4, c[0x0][0x150] ;  /* 0x0000540000047ab9 */ /* 0x000fe20000000800 */
[----:B------:R-:W-:Y:S02]  /*a510*/  SHF.R.U32.HI R5, RZ, R14, R11 ;  /* 0x0000000eff057219 */ /* 0x000fe4000001160b */
[----:B------:R-:W-:Y:S01]  /*a520*/  IADD3 R9, P0, RZ, -R12, RZ ;  /* 0x8000000cff097210 */ /* 0x000fe20007f1e0ff */
[----:B------:R-:W-:Y:S01]  /*a530*/  FMUL R11, R6, UR4 ;  /* 0x00000004060b7c20 */ /* 0x000fe20008400000 */
[----:B------:R-:W-:Y:S01]  /*a540*/  ULDC UR4, c[0x0][0x154] ;  /* 0x0000550000047ab9 */ /* 0x000fe20000000800 */
[----:B------:R-:W1:Y:S02]  /*a550*/  LDC.64 R24, c[0x0][0x640] ;  /* 0x00019000ff187b82 */ /* 0x000e640000000a00 */
[----:B------:R-:W-:-:S02]  /*a560*/  IMAD.X R5, RZ, RZ, ~R5, P0 ;  /* 0x000000ffff057224 */ /* 0x000fc400000e0e05 */
[----:B------:R-:W2:Y:S01]  /*a570*/  F2I.U32.TRUNC.NTZ R11, R11 ;  /* 0x0000000b000b7305 */ /* 0x000ea2000020f000 */
[----:B------:R-:W-:-:S03]  /*a580*/  IMAD.WIDE.U32 R6, R9, R20, R16 ;  /* 0x0000001409067225 */ /* 0x000fc600078e0010 */
[----:B------:R-:W3:Y:S01]  /*a590*/  LDC R13, c[0x0][0x144] ;  /* 0x00005100ff0d7b82 */ /* 0x000ee20000000800 */
[----:B------:R-:W-:-:S04]  /*a5a0*/  IMAD R8, R5, R20, RZ ;  /* 0x0000001405087224 */ /* 0x000fc800078e02ff */
[----:B------:R-:W-:Y:S02]  /*a5b0*/  IMAD R5, R9, R21, R8 ;  /* 0x0000001509057224 */ /* 0x000fe400078e0208 */
[----:B------:R-:W-:Y:S01]  /*a5c0*/  IMAD.MOV.U32 R8, RZ, RZ, -0x1 ;  /* 0xffffffffff087424 */ /* 0x000fe200078e00ff */
[----:B------:R-:W4:Y:S01]  /*a5d0*/  LDC R14, c[0x0][0x608] ;  /* 0x00018200ff0e7b82 */ /* 0x000f220000000800 */
[----:B------:R-:W-:Y:S01]  /*a5e0*/  IMAD.IADD R5, R7, 0x1, R5 ;  /* 0x0000000107057824 */ /* 0x000fe200078e0205 */
[----:B------:R-:W-:-:S04]  /*a5f0*/  I2FP.F32.U32 R7, R3 ;  /* 0x0000000300077245 */ /* 0x000fc80000201000 */
[-C--:B0-----:R-:W-:Y:S01]  /*a600*/  SHF.R.U64 R10, R6, R22.reuse, R5 ;  /* 0x00000016060a7219 */ /* 0x081fe20000001205 */
[----:B--2---:R-:W-:Y:S01]  /*a610*/  IMAD.MOV R6, RZ, RZ, -R11 ;  /* 0x000000ffff067224 */ /* 0x004fe200078e0a0b */
[----:B------:R-:W0:Y:S01]  /*a620*/  LDC R9, c[0x0][0x658] ;  /* 0x00019600ff097b82 */ /* 0x000e220000000800 */
[----:B-1----:R-:W-:Y:S01]  /*a630*/  ISETP.NE.U32.AND P0, PT, R24, RZ, PT ;  /* 0x000000ff1800720c */ /* 0x002fe20003f05070 */
[----:B------:R-:W-:Y:S01]  /*a640*/  FMUL R7, R7, UR4 ;  /* 0x0000000407077c20 */ /* 0x000fe20008400000 */
[----:B------:R-:W-:Y:S02]  /*a650*/  SHF.R.U32.HI R5, RZ, R22, R5 ;  /* 0x00000016ff057219 */ /* 0x000fe40000011605 */
[----:B------:R-:W-:-:S03]  /*a660*/  ISETP.NE.AND.EX P0, PT, R25, RZ, PT, P0 ;  /* 0x000000ff1900720c */ /* 0x000fc60003f05300 */
[----:B------:R-:W1:Y:S01]  /*a670*/  LDC R20, c[0x0][0x148] ;  /* 0x00005200ff147b82 */ /* 0x000e620000000800 */
[----:B---3--:R-:W-:Y:S02]  /*a680*/  IMAD R23, R13, R6, R4 ;  /* 0x000000060d177224 */ /* 0x008fe400078e0204 */
[----:B------:R-:W-:-:S05]  /*a690*/  IMAD.MOV.U32 R6, RZ, RZ, 0x1 ;  /* 0x00000001ff067424 */ /* 0x000fca00078e00ff */
[----:B------:R-:W2:Y:S01]  /*a6a0*/  LDC R21, c[0x0][0x600] ;  /* 0x00018000ff157b82 */ /* 0x000ea20000000800 */
[-CC-:B----4-:R-:W-:Y:S02]  /*a6b0*/  SHF.R.U64 R13, R10, R14.reuse, R5.reuse ;  /* 0x0000000e0a0d7219 */ /* 0x190fe40000001205 */
[----:B------:R-:W-:Y:S02]  /*a6c0*/  SHF.R.U32.HI R4, RZ, R14, R5 ;  /* 0x0000000eff047219 */ /* 0x000fe40000011605 */
[----:B------:R3:W4:Y:S03]  /*a6d0*/  F2I.U32.TRUNC.NTZ R14, R7 ;  /* 0x00000007000e7305 */ /* 0x000726000020f000 */
[----:B------:R-:W1:Y:S01]  /*a6e0*/  LDC R26, c[0x0][0x648] ;  /* 0x00019200ff1a7b82 */ /* 0x000e620000000800 */
[-C--:B0-----:R-:W-:Y:S02]  /*a6f0*/  SHF.R.U64 R15, R13, R9.reuse, R4 ;  /* 0x000000090d0f7219 */ /* 0x081fe40000001204 */
[----:B------:R-:W-:-:S02]  /*a700*/  SHF.L.U32 R8, R8, R9, RZ ;  /* 0x0000000908087219 */ /* 0x000fc400000006ff */
[-C--:B------:R-:W-:Y:S01]  /*a710*/  SHF.R.U32.HI R5, RZ, R9.reuse, R4 ;  /* 0x00000009ff057219 */ /* 0x080fe20000011604 */
[----:B------:R-:W-:Y:S01]  /*a720*/  IMAD.MOV.U32 R4, RZ, RZ, R15 ;  /* 0x000000ffff047224 */ /* 0x000fe200078e000f */
[----:B------:R-:W-:Y:S01]  /*a730*/  SHF.L.U32 R22, R6, R9, RZ ;  /* 0x0000000906167219 */ /* 0x000fe200000006ff */
[----:B------:R-:W0:Y:S01]  /*a740*/  LDC R27, c[0x0][0x638] ;  /* 0x00018e00ff1b7b82 */ /* 0x000e220000000800 */
[----:B------:R-:W-:-:S07]  /*a750*/  LOP3.LUT R28, RZ, R8, RZ, 0x33, !PT ;  /* 0x00000008ff1c7212 */ /* 0x000fce00078e33ff */
        /* <DEDUP_REMOVED lines=12> */
.L_x_289:
[----:B------:R-:W-:Y:S01]  /*a820*/  ISETP.NE.AND P0, PT, R2, 0x1, PT ;  /* 0x000000010200780c */ /* 0x000fe20003f05270 */
[----:B--2---:R-:W-:Y:S01]  /*a830*/  VIADD R7, R21, 0xffffffff ;  /* 0xffffffff15077836 */ /* 0x004fe20000000000 */
[----:B-1----:R-:W-:Y:S01]  /*a840*/  SHF.R.U64 R5, R4, R26, R5 ;  /* 0x0000001a04057219 */ /* 0x002fe20000001205 */
[----:B------:R-:W-:Y:S01]  /*a850*/  IMAD.MOV R14, RZ, RZ, -R14 ;  /* 0x000000ffff0e7224 */ /* 0x000fe200078e0a0e */
[----:B------:R-:W-:Y:S01]  /*a860*/  LOP3.LUT R4, R13, R28, RZ, 0xc0, !PT ;  /* 0x0000001c0d047212 */ /* 0x000fe200078ec0ff */
[----:B------:R-:W-:Y:S01]  /*a870*/  IMAD.MOV.U32 R8, RZ, RZ, R12 ;  /* 0x000000ffff087224 */ /* 0x000fe200078e000c */
[----:B------:R-:W-:Y:S01]  /*a880*/  LOP3.LUT R10, R10, R7, RZ, 0xc0, !PT ;  /* 0x000000070a0a7212 */ /* 0x000fe200078ec0ff */
[----:B------:R-:W-:Y:S02]  /*a890*/  IMAD.MOV R6, RZ, RZ, -R5 ;  /* 0x000000ffff067224 */ /* 0x000fe400078e0a05 */
[----:B------:R-:W-:-:S04]  /*a8a0*/  IMAD R4, R22, R5, R4 ;  /* 0x0000000516047224 */ /* 0x000fc800078e0204 */
[----:B------:R-:W-:Y:S02]  /*a8b0*/  @P0 IMAD R23, R20, R14, R3 ;  /* 0x0000000e14170224 */ /* 0x000fe400078e0203 */
[----:B0-----:R-:W-:Y:S02]  /*a8c0*/  IMAD R3, R6, R27, R15 ;  /* 0x0000001b06037224 */ /* 0x001fe400078e020f */
[----:B------:R-:W-:Y:S02]  /*a8d0*/  IMAD R7, R4, R29, R23 ;  /* 0x0000001d04077224 */ /* 0x000fe400078e0217 */
[----:B------:R-:W-:Y:S02]  /*a8e0*/  IMAD R4, R3, R21, R10 ;  /* 0x0000001503047224 */ /* 0x000fe400078e020a */
[----:B------:R-:W-:-:S03]  /*a8f0*/  IMAD.MOV.U32 R6, RZ, RZ, 0x1 ;  /* 0x00000001ff067424 */ /* 0x000fc600078e00ff */
[----:B------:R-:W-:Y:S02]  /*a900*/  SEL R9, R4, R7, !P0 ;  /* 0x0000000704097207 */ /* 0x000fe40004000000 */
[----:B------:R-:W-:-:S07]  /*a910*/  SEL R7, R7, R4, !P0 ;  /* 0x0000000407077207 */ /* 0x000fce0004000000 */
.L_x_287:
[----:B------:R-:W-:-:S08]  /*a920*/  NOP ;  /* 0x0000000000007918 */ /* 0x000fd00000000000 */
[----:B------:R-:W0:-:S00]  /*a930*/  USETMAXREG.DEALLOC.CTAPOOL 0x28 ;  /* 0x00000028000079c8 */ /* 0x000e0000080e0500 */
[----:B0-----:R-:W-:-:S13]  /*a940*/  ISETP.NE.AND P0, PT, R0, RZ, PT ;  /* 0x000000ff0000720c */ /* 0x001fda0003f05270 */
[----:B------:R-:W-:Y:S05]  /*a950*/  @P0 EXIT ;  /* 0x000000000000094d */ /* 0x000fea0003800000 */
[----:B------:R-:W-:Y:S01]  /*a960*/  LOP3.LUT P0, RZ, R6, 0xff, RZ, 0xc0, !PT ;  /* 0x000000ff06ff7812 */ /* 0x000fe2000780c0ff */
[----:B------:R-:W-:Y:S02]  /*a970*/  IMAD.MOV.U32 R3, RZ, RZ, 0x1 ;  /* 0x00000001ff037424 */ /* 0x000fe400078e00ff */
[----:B------:R-:W-:-:S10]  /*a980*/  IMAD.MOV.U32 R0, RZ, RZ, RZ ;  /* 0x000000ffff007224 */ /* 0x000fd400078e00ff */
[----:B------:R-:W-:Y:S05]  /*a990*/  @!P0 BRA `(.L_x_290) ;  /* 0x0000000c00648947 */ /* 0x000fea0003800000 */
[----:B------:R-:W0:Y:S01]  /*a9a0*/  LDC R0, c[0x0][0x28c] ;  /* 0x0000a300ff007b82 */ /* 0x000e220000000800 */
[----:B------:R-:W-:Y:S01]  /*a9b0*/  ULDC UR5, c[0x0][0x658] ;  /* 0x0001960000057ab9 */ /* 0x000fe20000000800 */
[----:B------:R-:W-:Y:S01]  /*a9c0*/  UMOV UR7, 0xffffffff ;  /* 0xffffffff00077882 */ /* 0x000fe20000000000 */
[----:B------:R-:W-:Y:S01]  /*a9d0*/  ULDC UR6, c[0x0][0xc] ;  /* 0x0000030000067ab9 */ /* 0x000fe20000000800 */
[----:B------:R-:W-:Y:S01]  /*a9e0*/  USHF.L.U32 UR9, UR7, UR5, URZ ;  /* 0x0000000507097299 */ /* 0x000fe2000800063f */
[C---:B------:R-:W-:Y:S01]  /*a9f0*/  LOP3.LUT P2, RZ, R18.reuse, 0x7f, RZ, 0xc0, !PT ;  /* 0x0000007f12ff7812 */ /* 0x040fe2000784c0ff */
[----:B------:R-:W-:Y:S01]  /*aa00*/  UMOV UR8, 0x1 ;  /* 0x0000000100087882 */ /* 0x000fe20000000000 */
[----:B------:R-:W-:Y:S01]  /*aa10*/  ULDC UR7, c[0x0][0x10] ;  /* 0x0000040000077ab9 */ /* 0x000fe20000000800 */
[----:B------:R-:W-:Y:S01]  /*aa20*/  LOP3.LUT P0, RZ, R18, 0x1f, RZ, 0xc0, !PT ;  /* 0x0000001f12ff7812 */ /* 0x000fe2000780c0ff */
[----:B------:R-:W-:Y:S01]  /*aa30*/  UIMAD.WIDE.U32 UR6, UR6, UR7, URZ ;  /* 0x00000007060672a5 */ /* 0x000fe2000f8e003f */
[----:B------:R-:W-:Y:S01]  /*aa40*/  BSSY B0, `(.L_x_290) ;  /* 0x00000ce000007945 */ /* 0x000fe20003800000 */
[----:B------:R-:W-:Y:S01]  /*aa50*/  USHF.L.U32 UR5, UR8, UR5, URZ ;  /* 0x0000000508057299 */ /* 0x000fe2000800063f */
[----:B------:R-:W-:Y:S01]  /*aa60*/  IMAD.MOV.U32 R11, RZ, RZ, 0x1 ;  /* 0x00000001ff0b7424 */ /* 0x000fe200078e00ff */
[----:B------:R-:W-:Y:S01]  /*aa70*/  LOP3.LUT R18, R19, 0x2, RZ, 0xfc, !PT ;  /* 0x0000000213127812 */ /* 0x000fe200078efcff */
[----:B------:R-:W-:Y:S01]  /*aa80*/  ULDC UR8, c[0x0][0x14] ;  /* 0x0000050000087ab9 */ /* 0x000fe20000000800 */
[----:B------:R-:W-:Y:S01]  /*aa90*/  PLOP3.LUT P0, PT, P0, P2, PT, 0x8a, 0x0 ;  /* 0x000000000000781c */ /* 0x000fe20000705172 */
[----:B------:R-:W-:-:S02]  /*aaa0*/  UIMAD.WIDE.U32 UR30, UR6, UR8, URZ ;  /* 0x00000008061e72a5 */ /* 0x000fc4000f8e003f */
[----:B------:R-:W-:Y:S01]  /*aab0*/  UIMAD UR7, UR7, UR8, URZ ;  /* 0x00000008070772a4 */ /* 0x000fe2000f8e023f */
[----:B------:R-:W-:Y:S01]  /*aac0*/  ULDC UR4, c[0x0][0x600] ;  /* 0x0001800000047ab9 */ /* 0x000fe20000000800 */
[----:B------:R-:W-:Y:S02]  /*aad0*/  ULOP3.LUT UR6, URZ, UR9, URZ, 0x33, !UPT ;  /* 0x000000093f067292 */ /* 0x000fe4000f8e333f */
[----:B------:R-:W-:Y:S01]  /*aae0*/  UIADD3 UR4, UR4, -0x1, URZ ;  /* 0xffffffff04047890 */ /* 0x000fe2000fffe03f */
[----:B0-----:R-:W-:Y:S01]  /*aaf0*/  VIADD R0, R0, 0x7f ;  /* 0x0000007f00007836 */ /* 0x001fe20000000000 */
[----:B------:R-:W-:Y:S01]  /*ab00*/  UIADD3 UR7, UR31, UR7, URZ ;  /* 0x000000071f077290 */ /* 0x000fe2000fffe03f */
[----:B------:R-:W-:-:S03]  /*ab10*/  ULDC.64 UR38, c[0x0][0x198] ;  /* 0x0000660000267ab9 */ /* 0x000fc60000000a00 */
[----:B------:R-:W-:-:S04]  /*ab20*/  SHF.R.S32.HI R3, RZ, 0x1f, R0 ;  /* 0x0000001fff037819 */ /* 0x000fc80000011400 */
[----:B------:R-:W-:Y:S01]  /*ab30*/  LEA.HI R3, R3, R0, RZ, 0x7 ;  /* 0x0000000003037211 */ /* 0x000fe200078f38ff */
[----:B------:R-:W-:-:S03]  /*ab40*/  IMAD.MOV.U32 R0, RZ, RZ, RZ ;  /* 0x000000ffff007224 */ /* 0x000fc600078e00ff */
[----:B------:R-:W-:Y:S01]  /*ab50*/  SHF.R.S32.HI R13, RZ, 0x7, R3 ;  /* 0x00000007ff0d7819 */ /* 0x000fe20000011403 */
[----:B------:R-:W-:-:S04]  /*ab60*/  IMAD.MOV.U32 R3, RZ, RZ, 0x1 ;  /* 0x00000001ff037424 */ /* 0x000fc800078e00ff */
[----:B------:R-:W-:-:S07]  /*ab70*/  VIADD R10, R13, 0x1 ;  /* 0x000000010d0a7836 */ /* 0x000fce0000000000 */
.L_x_302:
[----:B------:R-:W-:-:S03]  /*ab80*/  UMOV UR8, 0xffffffff ;  /* 0xffffffff00087882 */ /* 0x000fc60000000000 */
[----:B------:R-:W-:Y:S05]  /*ab90*/  BRA.DIV UR8, `(.L_x_291) ;  /* 0x0000000e08887947 */ /* 0x000fea000b800000 */
[----:B------:R-:W-:-:S13]  /*aba0*/  ELECT P6, URZ, PT ;  /* 0x00000000003f782f */ /* 0x000fda00038c0000 */
.L_x_311:
[----:B------:R-:W0:Y:S01]  /*abb0*/  LDC R4, c[0x0][0x28c] ;  /* 0x0000a300ff047b82 */ /* 0x000e220000000800 */
[----:B------:R-:W-:Y:S01]  /*abc0*/  BSSY B1, `(.L_x_292) ;  /* 0x0000043000017945 */ /* 0x000fe20003800000 */
[----:B0-----:R-:W-:-:S13]  /*abd0*/  ISETP.LT.OR P6, PT, R4, 0x1, !P6 ;  /* 0x000000010400780c */ /* 0x001fda00077c1670 */
[----:B------:R-:W-:Y:S05]  /*abe0*/  @P6 BRA `(.L_x_293) ;  /* 0x0000000400006947 */ /* 0x000fea0003800000 */
[----:B------:R-:W-:Y:S02]  /*abf0*/  IMAD.SHL.U32 R14, R7, 0x80, RZ ;  /* 0x00000080070e7824 */ /* 0x000fe400078e00ff */
[----:B------:R-:W-:Y:S02]  /*ac00*/  IMAD.SHL.U32 R15, R9, 0x100, RZ ;  /* 0x00000100090f7824 */ /* 0x000fe400078e00ff */
[----:B------:R-:W-:Y:S02]  /*ac10*/  IMAD.MOV.U32 R20, RZ, RZ, RZ ;  /* 0x000000ffff147224 */ /* 0x000fe400078e00ff */
[----:B------:R-:W-:Y:S02]  /*ac20*/  IMAD.MOV.U32 R4, RZ, RZ, R10 ;  /* 0x000000ffff047224 */ /* 0x000fe400078e000a */
[----:B------:R-:W-:Y:S02]  /*ac30*/  IMAD.MOV.U32 R5, RZ, RZ, R3 ;  /* 0x000000ffff057224 */ /* 0x000fe400078e0003 */
[----:B------:R-:W-:-:S07]  /*ac40*/  IMAD.MOV.U32 R6, RZ, RZ, R0 ;  /* 0x000000ffff067224 */ /* 0x000fce00078e0000 */
.L_x_297:
[----:B------:R-:W0:Y:S01]  /*ac50*/  S2R R12, SR_CgaCtaId ;  /* 0x00000000000c7919 */ /* 0x000e220000008800 */
[----:B------:R-:W-:Y:S01]  /*ac60*/  MOV R7, 0x400 ;  /* 0x0000040000077802 */ /* 0x000fe20000000f00 */
[----:B------:R-:W1:Y:S03]  /*ac70*/  @!P2 LDC R9, c[0x0][0x500] ;  /* 0x00014000ff09ab82 */ /* 0x000e660000000800 */
[----:B0-----:R-:W-:Y:S02]  /*ac80*/  LEA R21, R12, R7, 0x18 ;  /* 0x000000070c157211 */ /* 0x001fe400078ec0ff */
[----:B------:R-:W-:-:S03]  /*ac90*/  SHF.L.U32 R7, R5, 0x1f, RZ ;  /* 0x0000001f05077819 */ /* 0x000fc600000006ff */
[----:B------:R-:W-:-:S04]  /*aca0*/  IMAD R12, R6, 0x8, R21 ;  /* 0x00000008060c7824 */ /* 0x000fc800078e0215 */
[----:B------:R-:W0:Y:S02]  /*acb0*/  SYNCS.PHASECHK.TRANS64.TRYWAIT P1, [R12+URZ+0x10], R7 ;  /* 0x000010070c0075a7 */ /* 0x000e24000802017f */
[----:B01----:R-:W-:Y:S05]  /*acc0*/  @!P1 BRA `(.L_x_294) ;  /* 0x0000000c005c9947 */ /* 0x003fea0003800000 */
.L_x_312:
[----:B0-----:R-:W-:Y:S01]  /*acd0*/  PRMT R7, R18, 0x9910, RZ ;  /* 0x0000991012077816 */ /* 0x001fe200000000ff */
[----:B------:R0:W-:Y:S03]  /*ace0*/  @!P2 SYNCS.ARRIVE.TRANS64 RZ, [R12+URZ], R9 ;  /* 0x000000090cffa9a7 */ /* 0x0001e6000800003f */
[----:B------:R-:W-:-:S13]  /*acf0*/  ISETP.NE.AND P1, PT, R7, 0x2, PT ;  /* 0x000000020700780c */ /* 0x000fda0003f25270 */
[----:B0-----:R-:W-:Y:S05]  /*ad00*/  @P1 BRA `(.L_x_295) ;  /* 0x0000000000041947 */ /* 0x001fea0003800000 */
[----:B------:R-:W-:Y:S01]  /*ad10*/  BPT.TRAP 0x1 ;  /* 0x000000040000795c */ /* 0x000fe20000300000 */
.L_x_295:
[----:B------:R-:W-:Y:S05]  /*ad20*/  @P0 BRA `(.L_x_296) ;  /* 0x0000000000040947 */ /* 0x000fea0003800000 */
[----:B------:R-:W-:Y:S01]  /*ad30*/  BPT.TRAP 0x1 ;  /* 0x000000040000795c */ /* 0x000fe20000300000 */
.L_x_296:
[--C-:B------:R-:W-:Y:S01]  /*ad40*/  IMAD R7, R6, 0x8000, R21.reuse ;  /* 0x0000800006077824 */ /* 0x100fe200078e0215 */
[----:B------:R-:W-:Y:S01]  /*ad50*/  R2UR UR34, R20 ;  /* 0x00000000142272ca */ /* 0x000fe200000e0000 */
[----:B------:R-:W-:Y:S01]  /*ad60*/  IMAD R21, R6, 0x10000, R21 ;  /* 0x0001000006157824 */ /* 0x000fe200078e0215 */
[----:B------:R-:W-:Y:S01]  /*ad70*/  R2UR UR33, R12 ;  /* 0x000000000c2172ca */ /* 0x000fe200000e0000 */
[----:B------:R-:W-:Y:S01]  /*ad80*/  VIADD R4, R4, 0xffffffff ;  /* 0xffffffff04047836 */ /* 0x000fe20000000000 */
[----:B------:R-:W-:Y:S01]  /*ad90*/  R2UR UR24, R7 ;  /* 0x00000000071872ca */ /* 0x000fe200000e0000 */
[----:B------:R-:W-:Y:S01]  /*ada0*/  UIADD3 UR14, UP0, UR38, 0xf0, URZ ;  /* 0x000000f0260e7890 */ /* 0x000fe2000ff1e03f */
[----:B------:R-:W-:Y:S01]  /*adb0*/  R2UR UR8, R21 ;  /* 0x00000000150872ca */ /* 0x000fe200000e0000 */
[----:B------:R-:W-:Y:S01]  /*adc0*/  UIADD3 UR40, UP1, UR38, 0x1f0, URZ ;  /* 0x000001f026287890 */ /* 0x000fe2000ff3e03f */
[----:B------:R-:W-:Y:S01]  /*add0*/  R2UR UR36, R8 ;  /* 0x00000000082472ca */ /* 0x000fe200000e0000 */
[----:B------:R-:W-:Y:S01]  /*ade0*/  UIADD3.X UR15, URZ, UR39, URZ, UP0, !UPT ;  /* 0x000000273f0f7290 */ /* 0x000fe200087fe43f */
[----:B------:R-:W-:Y:S01]  /*adf0*/  R2UR UR35, R14 ;  /* 0x000000000e2372ca */ /* 0x000fe200000e0000 */
[----:B------:R-:W-:Y:S01]  /*ae00*/  UIADD3.X UR41, URZ, UR39, URZ, UP1, !UPT ;  /* 0x000000273f297290 */ /* 0x000fe20008ffe43f */
[----:B------:R-:W-:Y:S01]  /*ae10*/  R2UR UR19, R15 ;  /* 0x000000000f1372ca */ /* 0x000fe200000e0000 */
[----:B------:R-:W-:Y:S01]  /*ae20*/  UIADD3 UR26, UR34, 0x40, URZ ;  /* 0x00000040221a7890 */ /* 0x000fe2000fffe03f */
[----:B------:R-:W-:Y:S01]  /*ae30*/  ISETP.GT.AND P3, PT, R4, 0x1, PT ;  /* 0x000000010400780c */ /* 0x000fe20003f64270 */
[----:B------:R-:W-:Y:S01]  /*ae40*/  VIADD R6, R6, 0x1 ;  /* 0x0000000106067836 */ /* 0x000fe20000000000 */
[----:B------:R-:W-:Y:S01]  /*ae50*/  UMOV UR22, 0x0 ;  /* 0x0000000000167882 */ /* 0x000fe20000000000 */
[----:B------:R-:W-:Y:S01]  /*ae60*/  UIADD3 UR32, UR24, 0x100, URZ ;  /* 0x0000010018207890 */ /* 0x000fe2000fffe03f */
[----:B------:R-:W-:Y:S01]  /*ae70*/  VIADD R20, R20, 0x80 ;  /* 0x0000008014147836 */ /* 0x000fe20000000000 */
[----:B------:R-:W-:Y:S01]  /*ae80*/  UIADD3 UR24, UR24, 0x4100, URZ ;  /* 0x0000410018187890 */ /* 0x000fe2000fffe03f */
[----:B------:R-:W-:Y:S01]  /*ae90*/  ISETP.NE.AND P1, PT, R6, 0x2, PT ;  /* 0x000000020600780c */ /* 0x000fe20003f25270 */
[----:B------:R-:W-:-:S02]  /*aea0*/  UIADD3 UR16, UR8, 0x10100, URZ ;  /* 0x0001010008107890 */ /* 0x000fc4000fffe03f */
[----:B------:R-:W-:Y:S01]  /*aeb0*/  UIADD3 UR8, UR8, 0x18100, URZ ;  /* 0x0001810008087890 */ /* 0x000fe2000fffe03f */
[----:B------:R-:W-:Y:S01]  /*aec0*/  SEL R12, RZ, 0x1, P1 ;  /* 0x00000001ff0c7807 */ /* 0x000fe20000800000 */
[----:B------:R-:W-:Y:S01]  /*aed0*/  UMOV UR23, 0x10000000 ;  /* 0x1000000000177882 */ /* 0x000fe20000000000 */
[----:B------:R-:W-:Y:S01]  /*aee0*/  UMOV UR25, UR33 ;  /* 0x0000002100197c82 */ /* 0x000fe20008000000 */
[----:B------:R-:W-:Y:S01]  /*aef0*/  UMOV UR28, UR36 ;  /* 0x00000024001c7c82 */ /* 0x000fe20008000000 */
[----:B------:R-:W-:Y:S01]  /*af00*/  UMOV UR27, UR35 ;  /* 0x00000023001b7c82 */ /* 0x000fe20008000000 */
[----:B------:R-:W-:Y:S01]  /*af10*/  UMOV UR17, UR33 ;  /* 0x0000002100117c82 */ /* 0x000fe20008000000 */
[----:B------:R-:W-:Y:S01]  /*af20*/  UMOV UR18, UR34 ;  /* 0x0000002200127c82 */ /* 0x000fe20008000000 */
[----:B------:R-:W-:Y:S01]  /*af30*/  UMOV UR20, UR36 ;  /* 0x0000002400147c82 */ /* 0x000fe20008000000 */
[----:B------:R0:W-:Y:S01]  /*af40*/  UTMALDG.3D [UR32], [UR14], desc[UR22] ;  /* 0x000016200e0075b4 */ /* 0x0001e20008011000 */
[----:B------:R-:W-:Y:S01]  /*af50*/  UMOV UR9, UR33 ;  /* 0x0000002100097c82 */ /* 0x000fe20008000000 */
[----:B------:R-:W-:Y:S01]  /*af60*/  UMOV UR11, UR19 ;  /* 0x00000013000b7c82 */ /* 0x000fe20008000000 */
[----:B------:R-:W-:Y:S01]  /*af70*/  UMOV UR12, UR36 ;  /* 0x00000024000c7c82 */ /* 0x000fe20008000000 */
[----:B------:R-:W-:Y:S01]  /*af80*/  UMOV UR10, UR26 ;  /* 0x0000001a000a7c82 */ /* 0x000fe20008000000 */
[----:B------:R-:W-:-:S02]  /*af90*/  LOP3.LUT R5, R5, R12, RZ, 0x3c, !PT ;  /* 0x0000000c05057212 */ /* 0x000fc400078e3cff */
[----:B------:R-:W-:Y:S01]  /*afa0*/  SEL R6, R6, RZ, P1 ;  /* 0x000000ff06067207 */ /* 0x000fe20000800000 */
[----:B------:R0:W-:Y:S01]  /*afb0*/  UTMALDG.3D [UR24], [UR14], desc[UR22] ;  /* 0x000016180e0075b4 */ /* 0x0001e20008011000 */
[----:B------:R0:W-:Y:S01]  /*afc0*/  UTMALDG.3D [UR16], [UR40], desc[UR22] ;  /* 0x00001610280075b4 */ /* 0x0001e20008011000 */
[----:B------:R0:W-:Y:S02]  /*afd0*/  UTMALDG.3D [UR8], [UR40], desc[UR22] ;  /* 0x00001608280075b4 */ /* 0x0001e40008011000 */
[----:B0-----:R-:W-:Y:S05]  /*afe0*/  @P3 BRA `(.L_x_297) ;  /* 0xfffffffc00183947 */ /* 0x001fea000383ffff */
.L_x_293:
[----:B------:R-:W-:Y:S05]  /*aff0*/  BSYNC B1 ;  /* 0x0000000000017941 */ /* 0x000fea0003800000 */
.L_x_292:
[----:B------:R-:W-:Y:S01]  /*b000*/  LOP3.LUT P3, RZ, R11, 0xff, RZ, 0xc0, !PT ;  /* 0x000000ff0bff7812 */ /* 0x000fe2000786c0ff */
[----:B------:R-:W-:Y:S01]  /*b010*/  IMAD.IADD R0, R13, 0x1, R0 ;  /* 0x000000010d007824 */ /* 0x000fe200078e0200 */
[----:B------:R-:W-:Y:S01]  /*b020*/  IADD3 R16, P4, R16, UR30, RZ ;  /* 0x0000001e10107c10 */ /* 0x000fe2000ff9e0ff */
[----:B------:R-:W-:Y:S01]  /*b030*/  ULDC.64 UR8, c[0x0][0x650] ;  /* 0x0001940000087ab9 */ /* 0x000fe20000000a00 */
[----:B------:R-:W-:Y:S01]  /*b040*/  BSSY B1, `(.L_x_298) ;  /* 0x000006b000017945 */ /* 0x000fe20003800000 */
[----:B------:R-:W-:Y:S01]  /*b050*/  IMAD.MOV.U32 R7, RZ, RZ, -0x1 ;  /* 0xffffffffff077424 */ /* 0x000fe200078e00ff */
[----:B------:R-:W-:Y:S01]  /*b060*/  SHF.R.U32.HI R4, RZ, 0x1, R0 ;  /* 0x00000001ff047819 */ /* 0x000fe20000011600 */
[----:B------:R-:W-:Y:S01]  /*b070*/  IMAD.MOV.U32 R9, RZ, RZ, -0x1 ;  /* 0xffffffffff097424 */ /* 0x000fe200078e00ff */
[----:B------:R-:W-:Y:S01]  /*b080*/  ISETP.GT.U32.AND P1, PT, R0, 0x1, PT ;  /* 0x000000010000780c */ /* 0x000fe20003f24070 */
[----:B------:R-:W-:Y:S01]  /*b090*/  IMAD.MOV.U32 R8, RZ, RZ, -0x1 ;  /* 0xffffffffff087424 */ /* 0x000fe200078e00ff */
[----:B------:R-:W-:-:S02]  /*b0a0*/  LOP3.LUT R4, R4, 0x1, RZ, 0xc0, !PT ;  /* 0x0000000104047812 */ /* 0x000fc400078ec0ff */
[----:B------:R-:W-:Y:S01]  /*b0b0*/  ISETP.LT.U32.AND P1, PT, R13, 0x2, P1 ;  /* 0x000000020d00780c */ /* 0x000fe20000f21070 */
[----:B------:R-:W0:Y:S01]  /*b0c0*/  @P3 S2R R6, SR_CgaCtaId ;  /* 0x0000000000063919 */ /* 0x000e220000008800 */
[----:B------:R-:W-:Y:S02]  /*b0d0*/  @P3 MOV R5, 0x400 ;  /* 0x0000040000053802 */ /* 0x000fe40000000f00 */
[----:B------:R-:W-:Y:S02]  /*b0e0*/  IADD3.X R17, R17, UR7, RZ, P4, !PT ;  /* 0x0000000711117c10 */ /* 0x000fe4000a7fe4ff */
[----:B------:R-:W-:Y:S02]  /*b0f0*/  ISETP.GE.U32.AND P4, PT, R16, UR8, PT ;  /* 0x0000000810007c0c */ /* 0x000fe4000bf86070 */
[----:B------:R-:W-:Y:S02]  /*b100*/  LOP3.LUT R0, R0, 0x1, RZ, 0xc0, !PT ;  /* 0x0000000100007812 */ /* 0x000fe400078ec0ff */
[----:B------:R-:W-:-:S02]  /*b110*/  PRMT R11, RZ, 0x7610, R11 ;  /* 0x00007610ff0b7816 */ /* 0x000fc4000000000b */
[----:B0-----:R-:W-:-:S04]  /*b120*/  @P3 LEA R5, R6, R5, 0x18 ;  /* 0x0000000506053211 */ /* 0x001fc800078ec0ff */
[----:B------:R0:W-:Y:S01]  /*b130*/  @P3 SYNCS.ARRIVE.TRANS64.A1T0 RZ, [R5+URZ+0x38], RZ ;  /* 0x000038ff05ff39a7 */ /* 0x0001e2000810003f */
[----:B------:R-:W-:Y:S02]  /*b140*/  ISETP.NE.U32.AND P3, PT, R4, 0x1, PT ;  /* 0x000000010400780c */ /* 0x000fe40003f65070 */
[----:B------:R-:W-:Y:S02]  /*b150*/  SEL R4, RZ, 0x1, !P1 ;  /* 0x00000001ff047807 */ /* 0x000fe40004800000 */
[----:B------:R-:W-:Y:S02]  /*b160*/  ISETP.GE.U32.AND.EX P1, PT, R17, UR9, PT, P4 ;  /* 0x0000000911007c0c */ /* 0x000fe4000bf26140 */
[----:B------:R-:W-:-:S04]  /*b170*/  ISETP.GT.U32.AND P3, PT, R13, 0x1, !P3 ;  /* 0x000000010d00780c */ /* 0x000fc80005f64070 */
[----:B0-----:R-:W-:-:S04]  /*b180*/  SEL R5, RZ, 0x1, !P3 ;  /* 0x00000001ff057807 */ /* 0x001fc80005800000 */
[--C-:B------:R-:W-:Y:S02]  /*b190*/  LOP3.LUT R3, R5, R3, R4.reuse, 0x96, !PT ;  /* 0x0000000305037212 */ /* 0x100fe400078e9604 */
[----:B------:R-:W-:Y:S01]  /*b1a0*/  PRMT R4, RZ, 0x7610, R4 ;  /* 0x00007610ff047816 */ /* 0x000fe20000000004 */
[----:B------:R-:W-:Y:S06]  /*b1b0*/  @P1 BRA `(.L_x_299) ;  /* 0x00000004004c1947 */ /* 0x000fec0003800000 */
[----:B------:R-:W-:Y:S01]  /*b1c0*/  ULDC.64 UR8, c[0x0][0x628] ;  /* 0x00018a0000087ab9 */ /* 0x000fe20000000a00 */
[----:B------:R-:W0:Y:S01]  /*b1d0*/  S2R R14, SR_CTAID.X ;  /* 0x00000000000e7919 */ /* 0x000e220000002500 */
[----:B------:R-:W-:Y:S01]  /*b1e0*/  ISETP.NE.U32.AND P1, PT, RZ, UR8, PT ;  /* 0x00000008ff007c0c */ /* 0x000fe2000bf25070 */
[----:B------:R-:W-:Y:S01]  /*b1f0*/  ULDC UR11, c[0x0][0x630] ;  /* 0x00018c00000b7ab9 */ /* 0x000fe20000000800 */
[----:B------:R-:W-:Y:S01]  /*b200*/  IMAD.MOV.U32 R4, RZ, RZ, R16 ;  /* 0x000000ffff047224 */ /* 0x000fe200078e0010 */
[----:B------:R-:W1:Y:S01]  /*b210*/  S2R R12, SR_CTAID.Y ;  /* 0x00000000000c7919 */ /* 0x000e620000002600 */
[----:B------:R-:W-:Y:S01]  /*b220*/  ISETP.NE.AND.EX P1, PT, RZ, UR9, PT, P1 ;  /* 0x00000009ff007c0c */ /* 0x000fe2000bf25310 */
[----:B------:R-:W-:-:S12]  /*b230*/  IMAD.MOV.U32 R5, RZ, RZ, R17 ;  /* 0x000000ffff057224 */ /* 0x000fd800078e0011 */
[----:B------:R-:W-:Y:S05]  /*b240*/  @!P1 BRA `(.L_x_300) ;  /* 0x0000000000289947 */ /* 0x000fea0003800000 */
[----:B------:R-:W-:Y:S02]  /*b250*/  ULDC UR10, c[0x0][0x634] ;  /* 0x00018d00000a7ab9 */ /* 0x000fe40000000800 */
[----:B------:R-:W-:-:S05]  /*b260*/  IADD3 R9, P1, R16, UR10, RZ ;  /* 0x0000000a10097c10 */ /* 0x000fca000ff3e0ff */
[----:B------:R-:W-:-:S04]  /*b270*/  IMAD.X R15, RZ, RZ, R17, P1 ;  /* 0x000000ffff0f7224 */ /* 0x000fc800008e0611 */
[----:B------:R-:W-:-:S04]  /*b280*/  IMAD.WIDE.U32 R6, R15, UR8, RZ ;  /* 0x000000080f067c25 */ /* 0x000fc8000f8e00ff */
[----:B------:R-:W-:-:S04]  /*b290*/  IMAD.WIDE.U32 R6, P1, R9, UR9, R6 ;  /* 0x0000000909067c25 */ /* 0x000fc8000f820006 */
[----:B------:R-:W-:-:S04]  /*b2a0*/  IMAD.WIDE.U32 R8, R9, UR8, RZ ;  /* 0x0000000809087c25 */ /* 0x000fc8000f8e00ff */
[----:B------:R-:W-:Y:S01]  /*b2b0*/  IMAD.X R5, RZ, RZ, RZ, P1 ;  /* 0x000000ffff057224 */ /* 0x000fe200008e06ff */
[----:B------:R-:W-:Y:S01]  /*b2c0*/  IADD3 RZ, P1, R9, R6, RZ ;  /* 0x0000000609ff7210 */ /* 0x000fe20007f3e0ff */
[----:B------:R-:W-:-:S04]  /*b2d0*/  IMAD.MOV.U32 R4, RZ, RZ, R7 ;  /* 0x000000ffff047224 */ /* 0x000fc800078e0007 */
[----:B------:R-:W-:-:S08]  /*b2e0*/  IMAD.WIDE.U32.X R4, R15, UR9, R4, P1 ;  /* 0x000000090f047c25 */ /* 0x000fd000088e0404 */
.L_x_300:
[--C-:B------:R-:W-:Y:S01]  /*b2f0*/  SHF.R.U64 R8, R4, UR11, R5.reuse ;  /* 0x0000000b04087c19 */ /* 0x100fe20008001205 */
[----:B------:R-:W-:Y:S01]  /*b300*/  ULDC.64 UR8, c[0x0][0x620] ;  /* 0x0001880000087ab9 */ /* 0x000fe20000000a00 */
[----:B------:R-:W-:Y:S01]  /*b310*/  SHF.R.U32.HI R4, RZ, UR11, R5 ;  /* 0x0000000bff047c19 */ /* 0x000fe20008011605 */
[----:B------:R-:W2:Y:S01]  /*b320*/  LDC R25, c[0x0][0x144] ;  /* 0x00005100ff197b82 */ /* 0x000ea20000000800 */
[----:B------:R-:W-:Y:S01]  /*b330*/  IADD3 R7, P1, RZ, -R8, RZ ;  /* 0x80000008ff077210 */ /* 0x000fe20007f3e0ff */
[----:B------:R-:W-:Y:S01]  /*b340*/  ULDC.64 UR12, c[0x0][0x640] ;  /* 0x00019000000c7ab9 */ /* 0x000fe20000000a00 */
[----:B0-----:R-:W-:Y:S01]  /*b350*/  I2FP.F32.U32 R9, R14 ;  /* 0x0000000e00097245 */ /* 0x001fe20000201000 */
[----:B------:R-:W-:Y:S02]  /*b360*/  ULDC UR10, c[0x0][0x608] ;  /* 0x00018200000a7ab9 */ /* 0x000fe40000000800 */
[----:B------:R-:W-:Y:S01]  /*b370*/  IMAD.X R4, RZ, RZ, ~R4, P1 ;  /* 0x000000ffff047224 */ /* 0x000fe200008e0e04 */
[----:B------:R-:W-:Y:S01]  /*b380*/  ISETP.NE.U32.AND P1, PT, RZ, UR12, PT ;  /* 0x0000000cff007c0c */ /* 0x000fe2000bf25070 */
[----:B------:R-:W0:Y:S02]  /*b390*/  LDC R21, c[0x0][0x148] ;  /* 0x00005200ff157b82 */ /* 0x000e240000000800 */
[----:B------:R-:W-:Y:S01]  /*b3a0*/  IMAD R6, R4, UR8, RZ ;  /* 0x0000000804067c24 */ /* 0x000fe2000f8e02ff */
[----:B------:R-:W-:Y:S01]  /*b3b0*/  ISETP.NE.AND.EX P1, PT, RZ, UR13, PT, P1 ;  /* 0x0000000dff007c0c */ /* 0x000fe2000bf25310 */
[----:B------:R-:W-:Y:S01]  /*b3c0*/  IMAD.WIDE.U32 R4, R7, UR8, R16 ;  /* 0x0000000807047c25 */ /* 0x000fe2000f8e0010 */
[----:B------:R-:W-:-:S03]  /*b3d0*/  ULDC UR8, c[0x0][0x150] ;  /* 0x0000540000087ab9 */ /* 0x000fc60000000800 */
[----:B------:R-:W-:Y:S02]  /*b3e0*/  IMAD R7, R7, UR9, R6 ;  /* 0x0000000907077c24 */ /* 0x000fe4000f8e0206 */
[----:B------:R-:W-:Y:S01]  /*b3f0*/  FMUL R6, R9, UR8 ;  /* 0x0000000809067c20 */ /* 0x000fe20008400000 */
[----:B------:R-:W-:Y:S01]  /*b400*/  ULDC UR8, c[0x0][0x618] ;  /* 0x0001860000087ab9 */ /* 0x000fe20000000800 */
[----:B------:R-:W-:Y:S01]  /*b410*/  ULDC UR9, c[0x0][0x154] ;  /* 0x0000550000097ab9 */ /* 0x000fe20000000800 */
[----:B------:R-:W-:-:S03]  /*b420*/  IMAD.IADD R5, R5, 0x1, R7 ;  /* 0x0000000105057824 */ /* 0x000fc600078e0207 */
[----:B------:R-:W3:Y:S02]  /*b430*/  F2I.U32.TRUNC.NTZ R6, R6 ;  /* 0x0000000600067305 */ /* 0x000ee4000020f000 */
[----:B------:R-:W-:Y:S02]  /*b440*/  SHF.R.U64 R9, R4, UR8, R5 ;  /* 0x0000000804097c19 */ /* 0x000fe40008001205 */
[----:B-1----:R-:W-:-:S05]  /*b450*/  I2FP.F32.U32 R4, R12 ;  /* 0x0000000c00047245 */ /* 0x002fca0000201000 */
[----:B------:R-:W-:Y:S01]  /*b460*/  FMUL R22, R4, UR9 ;  /* 0x0000000904167c20 */ /* 0x000fe20008400000 */
[----:B------:R-:W-:Y:S01]  /*b470*/  SHF.R.U32.HI R4, RZ, UR8, R5 ;  /* 0x00000008ff047c19 */ /* 0x000fe20008011605 */
[----:B------:R-:W-:-:S03]  /*b480*/  ULDC UR8, c[0x0][0x658] ;  /* 0x0001960000087ab9 */ /* 0x000fc60000000800 */
[--C-:B------:R-:W-:Y:S01]  /*b490*/  SHF.R.U64 R20, R9, UR10, R4.reuse ;  /* 0x0000000a09147c19 */ /* 0x100fe20008001204 */
[----:B------:R-:W1:Y:S01]  /*b4a0*/  F2I.U32.TRUNC.NTZ R22, R22 ;  /* 0x0000001600167305 */ /* 0x000e62000020f000 */
[----:B------:R-:W-:Y:S01]  /*b4b0*/  SHF.R.U32.HI R5, RZ, UR10, R4 ;  /* 0x0000000aff057c19 */ /* 0x000fe20008011604 */
[----:B---3--:R-:W-:-:S03]  /*b4c0*/  IMAD.MOV R6, RZ, RZ, -R6 ;  /* 0x000000ffff067224 */ /* 0x008fc600078e0a06 */
[--C-:B------:R-:W-:Y:S01]  /*b4d0*/  SHF.R.U64 R15, R20, UR8, R5.reuse ;  /* 0x00000008140f7c19 */ /* 0x100fe20008001205 */
[----:B--2---:R-:W-:Y:S01]  /*b4e0*/  IMAD R14, R25, R6, R14 ;  /* 0x00000006190e7224 */ /* 0x004fe200078e020e */
[----:B------:R-:W-:-:S03]  /*b4f0*/  SHF.R.U32.HI R23, RZ, UR8, R5 ;  /* 0x00000008ff177c19 */ /* 0x000fc60008011605 */
[----:B------:R-:W-:Y:S02]  /*b500*/  IMAD.MOV.U32 R4, RZ, RZ, R15 ;  /* 0x000000ffff047224 */ /* 0x000fe400078e000f */
[----:B------:R-:W-:Y:S01]  /*b510*/  IMAD.MOV.U32 R5, RZ, RZ, R23 ;  /* 0x000000ffff057224 */ /* 0x000fe200078e0017 */
[----:B-1----:R-:W-:Y:S06]  /*b520*/  @!P1 BRA `(.L_x_301) ;  /* 0x0000000000289947 */ /* 0x002fec0003800000 */
[----:B------:R-:W-:Y:S02]  /*b530*/  ULDC UR8, c[0x0][0x64c] ;  /* 0x0001930000087ab9 */ /* 0x000fe40000000800 */
[----:B------:R-:W-:-:S05]  /*b540*/  IADD3 R5, P1, R15, UR8, RZ ;  /* 0x000000080f057c10 */ /* 0x000fca000ff3e0ff */
[----:B------:R-:W-:-:S04]  /*b550*/  IMAD.X R23, RZ, RZ, R23, P1 ;  /* 0x000000ffff177224 */ /* 0x000fc800008e0617 */
[----:B------:R-:W-:-:S04]  /*b560*/  IMAD.WIDE.U32 R6, R23, UR12, RZ ;  /* 0x0000000c17067c25 */ /* 0x000fc8000f8e00ff */
[----:B------:R-:W-:-:S04]  /*b570*/  IMAD.WIDE.U32 R6, P1, R5, UR13, R6 ;  /* 0x0000000d05067c25 */ /* 0x000fc8000f820006 */
[----:B------:R-:W-:-:S04]  /*b580*/  IMAD.WIDE.U32 R4, R5, UR12, RZ ;  /* 0x0000000c05047c25 */ /* 0x000fc8000f8e00ff */
[----:B------:R-:W-:Y:S01]  /*b590*/  IMAD.MOV.U32 R4, RZ, RZ, R7 ;  /* 0x000000ffff047224 */ /* 0x000fe200078e0007 */
[----:B------:R-:W-:Y:S01]  /*b5a0*/  IADD3 RZ, P3, R5, R6, RZ ;  /* 0x0000000605ff7210 */ /* 0x000fe20007f7e0ff */
[----:B------:R-:W-:-:S04]  /*b5b0*/  IMAD.X R5, RZ, RZ, RZ, P1 ;  /* 0x000000ffff057224 */ /* 0x000fc800008e06ff */
[----:B------:R-:W-:-:S08]  /*b5c0*/  IMAD.WIDE.U32.X R4, R23, UR13, R4, P3 ;  /* 0x0000000d17047c25 */ /* 0x000fd000098e0404 */
.L_x_301:
[----:B------:R-:W-:Y:S01]  /*b5d0*/  ISETP.NE.AND P1, PT, R2, 0x1, PT ;  /* 0x000000010200780c */ /* 0x000fe20003f25270 */
[----:B------:R-:W-:Y:S01]  /*b5e0*/  ULDC UR8, c[0x0][0x648] ;  /* 0x0001920000087ab9 */ /* 0x000fe20000000800 */
[----:B------:R-:W-:Y:S01]  /*b5f0*/  LOP3.LUT R20, R20, UR6, RZ, 0xc0, !PT ;  /* 0x0000000614147c12 */ /* 0x000fe2000f8ec0ff */
[----:B------:R-:W-:Y:S01]  /*b600*/  IMAD.MOV R22, RZ, RZ, -R22 ;  /* 0x000000ffff167224 */ /* 0x000fe200078e0a16 */
[----:B------:R-:W-:Y:S01]  /*b610*/  SHF.R.U64 R5, R4, UR8, R5 ;  /* 0x0000000804057c19 */ /* 0x000fe20008001205 */
[----:B------:R-:W-:Y:S01]  /*b620*/  ULDC UR8, c[0x0][0x638] ;  /* 0x00018e0000087ab9 */ /* 0x000fe20000000800 */
[----:B------:R-:W-:Y:S01]  /*b630*/  LOP3.LUT R6, R9, UR4, RZ, 0xc0, !PT ;  /* 0x0000000409067c12 */ /* 0x000fe2000f8ec0ff */
[----:B------:R-:W-:Y:S02]  /*b640*/  ULDC UR9, c[0x0][0x610] ;  /* 0x0001840000097ab9 */ /* 0x000fe40000000800 */
[----:B------:R-:W-:Y:S02]  /*b650*/  IMAD.MOV R4, RZ, RZ, -R5 ;  /* 0x000000ffff047224 */ /* 0x000fe400078e0a05 */
[----:B------:R-:W-:-:S02]  /*b660*/  IMAD R5, R5, UR5, R20 ;  /* 0x0000000505057c24 */ /* 0x000fc4000f8e0214 */
[----:B0-----:R-:W-:Y:S02]  /*b670*/  @P1 IMAD R14, R21, R22, R12 ;  /* 0x00000016150e1224 */ /* 0x001fe400078e020c */
[----:B------:R-:W-:Y:S01]  /*b680*/  IMAD R15, R4, UR8, R15 ;  /* 0x00000008040f7c24 */ /* 0x000fe2000f8e020f */
[----:B------:R-:W-:Y:S01]  /*b690*/  ULDC UR8, c[0x0][0x600] ;  /* 0x0001800000087ab9 */ /* 0x000fe20000000800 */
[----:B------:R-:W-:Y:S02]  /*b6a0*/  IMAD R14, R5, UR9, R14 ;  /* 0x00000009050e7c24 */ /* 0x000fe4000f8e020e */
[----:B------:R-:W-:Y:S02]  /*b6b0*/  IMAD R15, R15, UR8, R6 ;  /* 0x000000080f0f7c24 */ /* 0x000fe4000f8e0206 */
[----:B------:R-:W-:-:S03]  /*b6c0*/  IMAD.MOV.U32 R4, RZ, RZ, 0x1 ;  /* 0x00000001ff047424 */ /* 0x000fc600078e00ff */
[----:B------:R-:W-:Y:S02]  /*b6d0*/  SEL R9, R15, R14, !P1 ;  /* 0x0000000e0f097207 */ /* 0x000fe40004800000 */
[----:B------:R-:W-:-:S07]  /*b6e0*/  SEL R7, R14, R15, !P1 ;  /* 0x0000000f0e077207 */ /* 0x000fce0004800000 */
.L_x_299:
[----:B------:R-:W-:Y:S05]  /*b6f0*/  BSYNC B1 ;  /* 0x0000000000017941 */ /* 0x000fea0003800000 */
.L_x_298:
[----:B------:R-:W-:-:S13]  /*b700*/  LOP3.LUT P1, RZ, R4, 0xff, RZ, 0xc0, !PT ;  /* 0x000000ff04ff7812 */ /* 0x000fda000782c0ff */
[----:B------:R-:W-:Y:S05]  /*b710*/  @P1 BRA `(.L_x_302) ;  /* 0xfffffff400181947 */ /* 0x000fea000383ffff */
[----:B------:R-:W-:Y:S05]  /*b720*/  BSYNC B0 ;  /* 0x0000000000007941 */ /* 0x000fea0003800000 */
.L_x_290:
[----:B------:R-:W-:-:S03]  /*b730*/  UMOV UR8, 0xffffffff ;  /* 0xffffffff00087882 */ /* 0x000fc60000000000 */
[----:B------:R-:W-:Y:S05]  /*b740*/  BRA.DIV UR8, `(.L_x_303) ;  /* 0x0000000208d07947 */ /* 0x000fea000b800000 */
[----:B------:R-:W-:-:S13]  /*b750*/  ELECT P6, URZ, PT ;  /* 0x00000000003f782f */ /* 0x000fda00038c0000 */
.L_x_315:
[----:B------:R-:W-:Y:S04]  /*b760*/  BSSY B0, `(.L_x_304) ;  /* 0x0000019000007945 */ /* 0x000fe80003800000 */
[----:B------:R-:W-:Y:S05]  /*b770*/  @!P6 BRA `(.L_x_305) ;  /* 0x00000000005ce947 */ /* 0x000fea0003800000 */
[----:B------:R-:W-:-:S04]  /*b780*/  LOP3.LUT R19, R19, 0x2, RZ, 0xfc, !PT ;  /* 0x0000000213137812 */ /* 0x000fc800078efcff */
[----:B------:R-:W-:-:S13]  /*b790*/  ISETP.NE.AND P0, PT, R19, 0x3, PT ;  /* 0x000000031300780c */ /* 0x000fda0003f05270 */
[----:B------:R-:W-:Y:S05]  /*b7a0*/  @!P0 BRA `(.L_x_306) ;  /* 0x0000000000048947 */ /* 0x000fea0003800000 */
[----:B------:R-:W-:Y:S01]  /*b7b0*/  BPT.TRAP 0x1 ;  /* 0x000000040000795c */ /* 0x000fe20000300000 */
.L_x_306:
[----:B------:R-:W0:Y:S01]  /*b7c0*/  S2R R5, SR_CgaCtaId ;  /* 0x0000000000057919 */ /* 0x000e220000008800 */
[----:B------:R-:W-:Y:S02]  /*b7d0*/  MOV R2, 0x400 ;  /* 0x0000040000027802 */ /* 0x000fe40000000f00 */
[----:B------:R-:W-:Y:S02]  /*b7e0*/  SHF.L.U32 R4, R3, 0x1f, RZ ;  /* 0x0000001f03047819 */ /* 0x000fe400000006ff */
[----:B0-----:R-:W-:-:S05]  /*b7f0*/  LEA R5, R5, R2, 0x18 ;  /* 0x0000000205057211 */ /* 0x001fca00078ec0ff */
[----:B------:R-:W-:-:S04]  /*b800*/  VIADD R5, R5, 0x10 ;  /* 0x0000001005057836 */ /* 0x000fc80000000000 */
[C---:B------:R-:W-:Y:S02]  /*b810*/  IMAD R7, R0.reuse, 0x8, R5 ;  /* 0x0000000800077824 */ /* 0x040fe400078e0205 */
[----:B------:R-:W-:Y:S02]  /*b820*/  VIADD R0, R0, 0x1 ;  /* 0x0000000100007836 */ /* 0x000fe40000000000 */
[----:B------:R-:W0:Y:S03]  /*b830*/  SYNCS.PHASECHK.TRANS64.TRYWAIT P0, [R7+URZ], R4 ;  /* 0x00000004070075a7 */ /* 0x000e26000800017f */
[----:B------:R-:W-:-:S04]  /*b840*/  ISETP.NE.AND P1, PT, R0, 0x2, PT ;  /* 0x000000020000780c */ /* 0x000fc80003f25270 */
[----:B------:R-:W-:Y:S02]  /*b850*/  SEL R2, RZ, 0x1, P1 ;  /* 0x00000001ff027807 */ /* 0x000fe40000800000 */
[----:B------:R-:W-:Y:S02]  /*b860*/  SEL R0, R0, RZ, P1 ;  /* 0x000000ff00007207 */ /* 0x000fe40000800000 */
[----:B------:R-:W-:Y:S01]  /*b870*/  LOP3.LUT R2, R3, R2, RZ, 0x3c, !PT ;  /* 0x0000000203027212 */ /* 0x000fe200078e3cff */
[----:B0-----:R-:W-:Y:S06]  /*b880*/  @!P0 BRA `(.L_x_307) ;  /* 0x0000000000a08947 */ /* 0x001fec0003800000 */
.L_x_316:
[----:B------:R-:W-:Y:S01]  /*b890*/  IMAD R5, R0, 0x8, R5 ;  /* 0x0000000800057824 */ /* 0x000fe200078e0205 */
[----:B------:R-:W-:-:S07]  /*b8a0*/  SHF.L.U32 R0, R2, 0x1f, RZ ;  /* 0x0000001f02007819 */ /* 0x000fce00000006ff */
.L_x_308:
[----:B-1----:R1:W2:Y:S02]  /*b8b0*/  SYNCS.PHASECHK.TRANS64.TRYWAIT P0, [R5+URZ], R0 ;  /* 0x00000000050075a7 */ /* 0x0022a4000800017f */
[----:B--2---:R-:W-:Y:S05]  /*b8c0*/  @!P0 NANOSLEEP.SYNCS 0x989680 ;  /* 0x009896800000895d */ /* 0x004fea0003900000 */
[----:B------:R-:W2:Y:S02]  /*b8d0*/  @!P0 SYNCS.PHASECHK.TRANS64 P0, [R5+URZ], R0 ;  /* 0x00000000050085a7 */ /* 0x000ea4000800007f */
[----:B--2---:R-:W-:Y:S05]  /*b8e0*/  @!P0 BRA `(.L_x_308) ;  /* 0xfffffffc00f08947 */ /* 0x004fea000383ffff */
.L_x_305:
[----:B------:R-:W-:Y:S05]  /*b8f0*/  BSYNC B0 ;  /* 0x0000000000007941 */ /* 0x000fea0003800000 */
.L_x_304:
[----:B------:R-:W-:Y:S05]  /*b900*/  EXIT ;  /* 0x000000000000794d */ /* 0x000fea0003800000 */
.L_x_17:
[----:B---3--:R3:W4:Y:S02]  /*b910*/  SYNCS.PHASECHK.TRANS64.TRYWAIT P1, [R3+URZ], R0 ;  /* 0x00000000030075a7 */ /* 0x008724000802017f */
[----:B----4-:R-:W-:Y:S05]  /*b920*/  @!P1 NANOSLEEP.SYNCS 0x989680 ;  /* 0x009896800000995d */ /* 0x010fea0003900000 */
[----:B------:R-:W4:Y:S02]  /*b930*/  @!P1 SYNCS.PHASECHK.TRANS64 P1, [R3+URZ], R0 ;  /* 0x00000000030095a7 */ /* 0x000f24000802007f */
[----:B----4-:R-:W-:Y:S05]  /*b940*/  @!P1 BRA `(.L_x_17) ;  /* 0xfffffffc00f09947 */ /* 0x010fea000383ffff */
[----:B------:R-:W-:Y:S05]  /*b950*/  BRA `(.L_x_16) ;  /* 0xffffff58001c7947 */ /* 0x000fea000383ffff */
.L_x_22:
[----:B-1----:R-:W-:-:S04]  /*b960*/  IMAD.U32 R4, RZ, RZ, UR9 ;  /* 0x00000009ff047e24 */ /* 0x002fc8000f8e00ff */
[----:B------:R1:W2:Y:S03]  /*b970*/  SYNCS.PHASECHK.TRANS64.TRYWAIT P1, [R4+URZ], R3 ;  /* 0x00000003040075a7 */ /* 0x0002a6000802017f */
[----:B--2---:R-:W-:Y:S05]  /*b980*/  @!P1 NANOSLEEP.SYNCS 0x989680 ;  /* 0x009896800000995d */ /* 0x004fea0003900000 */
[----:B------:R-:W2:Y:S02]  /*b990*/  @!P1 SYNCS.PHASECHK.TRANS64 P1, [R4+URZ], R3 ;  /* 0x00000003040095a7 */ /* 0x000ea4000802007f */
[----:B--2---:R-:W-:Y:S05]  /*b9a0*/  @!P1 BRA `(.L_x_22) ;  /* 0xfffffffc00ec9947 */ /* 0x004fea000383ffff */
[----:B------:R-:W-:Y:S05]  /*b9b0*/  BRA `(.L_x_21) ;  /* 0xffffff5c00887947 */ /* 0x000fea000383ffff */
.L_x_291:
[----:B------:R-:W-:Y:S01]  /*b9c0*/  BSSY B1, `(.L_x_309) ;  /* 0x0000006000017945 */ /* 0x000fe20003800000 */
[----:B------:R-:W-:-:S07]  /*b9d0*/  IMAD.MOV.U32 R15, RZ, RZ, -0x1 ;  /* 0xffffffffff0f7424 */ /* 0x000fce00078e00ff */
[----:B------:R-:W-:Y:S05]  /*b9e0*/  WARPSYNC.COLLECTIVE R15, `(.L_x_310) ;  /* 0x000000000f0c7348 */ /* 0x000fea0003c00000 */
[----:B------:R-:W-:Y:S02]  /*b9f0*/  ELECT P6, UR62, PT ;  /* 0x00000000003e782f */ /* 0x000fe400038c0000 */
[----:B------:R-:W-:Y:S01]  /*ba00*/  MOV R14, UR62 ;  /* 0x0000003e000e7c02 */ /* 0x000fe20008000f00 */
[----:B------:R-:W-:Y:S10]  /*ba10*/  ENDCOLLECTIVE ;  /* 0x000000000000791b */ /* 0x000ff40003800000 */
.L_x_310:
[----:B------:R-:W-:Y:S05]  /*ba20*/  BSYNC B1 ;  /* 0x0000000000017941 */ /* 0x000fea0003800000 */
.L_x_309:
[----:B------:R-:W-:Y:S05]  /*ba30*/  BRA `(.L_x_311) ;  /* 0xfffffff0005c7947 */ /* 0x000fea000383ffff */
.L_x_294:
[----:B0-----:R0:W1:Y:S02]  /*ba40*/  SYNCS.PHASECHK.TRANS64.TRYWAIT P1, [R12+URZ+0x10], R7 ;  /* 0x000010070c0075a7 */ /* 0x001064000802017f */
[----:B-1----:R-:W-:Y:S05]  /*ba50*/  @!P1 NANOSLEEP.SYNCS 0x989680 ;  /* 0x009896800000995d */ /* 0x002fea0003900000 */
[----:B------:R-:W1:Y:S02]  /*ba60*/  @!P1 SYNCS.PHASECHK.TRANS64 P1, [R12+URZ+0x10], R7 ;  /* 0x000010070c0095a7 */ /* 0x000e64000802007f */
[----:B-1----:R-:W-:Y:S05]  /*ba70*/  @!P1 BRA `(.L_x_294) ;  /* 0xfffffffc00f09947 */ /* 0x002fea000383ffff */
[----:B------:R-:W-:Y:S05]  /*ba80*/  BRA `(.L_x_312) ;  /* 0xfffffff000907947 */ /* 0x000fea000383ffff */
.L_x_303:
[----:B------:R-:W-:Y:S01]  /*ba90*/  BSSY B0, `(.L_x_313) ;  /* 0x0000006000007945 */ /* 0x000fe20003800000 */
[----:B------:R-:W-:-:S07]  /*baa0*/  IMAD.MOV.U32 R15, RZ, RZ, -0x1 ;  /* 0xffffffffff0f7424 */ /* 0x000fce00078e00ff */
[----:B------:R-:W-:Y:S05]  /*bab0*/  WARPSYNC.COLLECTIVE R15, `(.L_x_314) ;  /* 0x000000000f0c7348 */ /* 0x000fea0003c00000 */
[----:B------:R-:W-:Y:S02]  /*bac0*/  ELECT P6, UR62, PT ;  /* 0x00000000003e782f */ /* 0x000fe400038c0000 */
[----:B------:R-:W-:Y:S01]  /*bad0*/  MOV R14, UR62 ;  /* 0x0000003e000e7c02 */ /* 0x000fe20008000f00 */
[----:B------:R-:W-:Y:S10]  /*bae0*/  ENDCOLLECTIVE ;  /* 0x000000000000791b */ /* 0x000ff40003800000 */
.L_x_314:
[----:B------:R-:W-:Y:S05]  /*baf0*/  BSYNC B0 ;  /* 0x0000000000007941 */ /* 0x000fea0003800000 */
.L_x_313:
[----:B------:R-:W-:Y:S05]  /*bb00*/  BRA `(.L_x_315) ;  /* 0xfffffffc00147947 */ /* 0x000fea000383ffff */
.L_x_307:
[----:B0-----:R0:W1:Y:S02]  /*bb10*/  SYNCS.PHASECHK.TRANS64.TRYWAIT P0, [R7+URZ], R4 ;  /* 0x00000004070075a7 */ /* 0x001064000800017f */
[----:B-1----:R-:W-:Y:S05]  /*bb20*/  @!P0 NANOSLEEP.SYNCS 0x989680 ;  /* 0x009896800000895d */ /* 0x002fea0003900000 */
[----:B------:R-:W1:Y:S02]  /*bb30*/  @!P0 SYNCS.PHASECHK.TRANS64 P0, [R7+URZ], R4 ;  /* 0x00000004070085a7 */ /* 0x000e64000800007f */
[----:B-1----:R-:W-:Y:S05]  /*bb40*/  @!P0 BRA `(.L_x_307) ;  /* 0xfffffffc00f08947 */ /* 0x002fea000383ffff */
[----:B------:R-:W-:Y:S05]  /*bb50*/  BRA `(.L_x_316) ;  /* 0xfffffffc004c7947 */ /* 0x000fea000383ffff */
.L_x_317:
[----:B------:R-:W-:-:S00]  /*bb60*/  BRA `(.L_x_317) ;  /* 0xfffffffc00fc7947 */ /* 0x000fc0000383ffff */
[----:B------:R-:W-:-:S00]  /*bb70*/  NOP ;  /* 0x0000000000007918 */ /* 0x000fc00000000000 */
        /* <DEDUP_REMOVED lines=8> */
.L_x_318:


//--------------------- .nv.global.init           --------------------------
	.section	.nv.global.init,"aw",@progbits
.nv.global.init:
	.type		$str$22,@object
	.size		$str$22,($str$23 - $str$22)
$str$22:
        /*0000*/ 	.byte	0x6b, 0x5f, 0x74, 0x69, 0x6c, 0x65, 0x5f, 0x63, 0x6f, 0x75, 0x6e, 0x74, 0x20, 0x3e, 0x3d, 0x20
        /*0010*/ 	.byte	0x31, 0x00
	.type		$str$23,@object
	.size		$str$23,(__unnamed_1 - $str$23)
$str$23:
        /*0012*/ 	.byte	0x2f, 0x74, 0x6d, 0x70, 0x2f, 0x63, 0x75, 0x74, 0x6c, 0x61, 0x73, 0x73, 0x5f, 0x73, 0x77, 0x65
        /*0022*/ 	.byte	0x65, 0x70, 0x5f, 0x73, 0x72, 0x63, 0x2f, 0x69, 0x6e, 0x63, 0x6c, 0x75, 0x64, 0x65, 0x2f, 0x63
        /*0032*/ 	.byte	0x75, 0x74, 0x6c, 0x61, 0x73, 0x73, 0x2f, 0x67, 0x65, 0x6d, 0x6d, 0x2f, 0x63, 0x6f, 0x6c, 0x6c
        /*0042*/ 	.byte	0x65, 0x63, 0x74, 0x69, 0x76, 0x65, 0x2f, 0x73, 0x6d, 0x39, 0x30, 0x5f, 0x6d, 0x6d, 0x61, 0x5f
        /*0052*/ 	.byte	0x74, 0x6d, 0x61, 0x5f, 0x67, 0x6d, 0x6d, 0x61, 0x5f, 0x73, 0x73, 0x5f, 0x77, 0x61, 0x72, 0x70
        /*0062*/ 	.byte	0x73, 0x70, 0x65, 0x63, 0x69, 0x61, 0x6c, 0x69, 0x7a, 0x65, 0x64, 0x2e, 0x68, 0x70, 0x70, 0x00
	.type		__unnamed_1,@object
	.size		__unnamed_1,(.L_0 - __unnamed_1)
__unnamed_1:
        /*0072*/ 	.byte	0x76, 0x6f, 0x69, 0x64, 0x20, 0x63, 0x75, 0x74, 0x6c, 0x61, 0x73, 0x73, 0x3a, 0x3a, 0x67, 0x65
        /* <DEDUP_REMOVED lines=180> */
        /*0bc2*/ 	.byte	0x6e, 0x74, 0x69, 0x74, 0x79, 0x5d, 0x00
.L_0:


//--------------------- .nv.shared._ZN7cutlass13device_kernelINS_4gemm6kernel13GemmUniversalIN4cute5tupleIJiiiiEEENS1_10collective13CollectiveMmaINS1_34MainloopSm90TmaGmmaWarpSpecializedILi2ENS5_IJNS4_1CILi1EEESB_SB_EEENS1_35KernelTmaWarpSpecializedCooperativeEEENS5_IJNSA_ILi128EEENSA_ILi256EEESF_EEENS_10bfloat16_tENS5_IJlSB_lEEESI_SJ_NS4_8TiledMMAINS4_8MMA_AtomIJNS4_4SM904GMMA28MMA_64x256x16_F32BF16BF16_SSILNSN_5MajorE0ELSP_0ELNSN_7ScaleInE1ELSQ_1EEEEEENS4_6LayoutINS5_IJNSA_ILi2EEESB_SB_EEENS5_IJSB_NSA_ILi0EEESW_EEEEENS5_IJNS4_10UnderscoreESZ_SZ_EEEEENS4_13SM90_TMA_LOADENS4_14ComposedLayoutINS4_7SwizzleILi3ELi4ELi3EEENS4_18smem_ptr_flag_bitsILi16EEENST_INS5_IJNSA_ILi8EEENSA_ILi64EEEEEENS5_IJS19_SB_EEEEEEEvNS4_8identityES12_S1D_vS1E_EENS_8epilogue10collective6detail29Sm90TmaWarpSpecializedAdapterINS1H_15DefaultEpilogueISI_SJ_SJ_NS1G_6thread17LinearCombinationISI_Li1EffLNS1L_9ScaleType4KindE0ELNS_15FloatRoundStyleE2ESI_EENS1_15EpilogueDefaultEEEEEvvEEEEvNT_6ParamsE --------------------------
	.section	.nv.shared._ZN7cutlass13device_kernelINS_4gemm6kernel13GemmUniversalIN4cute5tupleIJiiiiEEENS1_10collective13CollectiveMmaINS1_34MainloopSm90TmaGmmaWarpSpecializedILi2ENS5_IJNS4_1CILi1EEESB_SB_EEENS1_35KernelTmaWarpSpecializedCooperativeEEENS5_IJNSA_ILi128EEENSA_ILi256EEESF_EEENS_10bfloat16_tENS5_IJlSB_lEEESI_SJ_NS4_8TiledMMAINS4_8MMA_AtomIJNS4_4SM904GMMA28MMA_64x256x16_F32BF16BF16_SSILNSN_5MajorE0ELSP_0ELNSN_7ScaleInE1ELSQ_1EEEEEENS4_6LayoutINS5_IJNSA_ILi2EEESB_SB_EEENS5_IJSB_NSA_ILi0EEESW_EEEEENS5_IJNS4_10UnderscoreESZ_SZ_EEEEENS4_13SM90_TMA_LOADENS4_14ComposedLayoutINS4_7SwizzleILi3ELi4ELi3EEENS4_18smem_ptr_flag_bitsILi16EEENST_INS5_IJNSA_ILi8EEENSA_ILi64EEEEEENS5_IJS19_SB_EEEEEEEvNS4_8identityES12_S1D_vS1E_EENS_8epilogue10collective6detail29Sm90TmaWarpSpecializedAdapterINS1H_15DefaultEpilogueISI_SJ_SJ_NS1G_6thread17LinearCombinationISI_Li1EffLNS1L_9ScaleType4KindE0ELNS_15FloatRoundStyleE2ESI_EENS1_15EpilogueDefaultEEEEEvvEEEEvNT_6ParamsE,"aw",@nobits
	.sectionflags	@""
	.align	16
	.zero		1024


//--------------------- .nv.shared.reserved.0     --------------------------
	.section	.nv.shared.reserved.0,"aw",@nobits
	.weak		__nv_reservedSMEM_offset_0_alias
	.size		__nv_reservedSMEM_offset_0_alias, 0, 0
	.other		__nv_reservedSMEM_offset_0_alias,@"STO_CUDA_RESERVED_SHARED STV_DEFAULT"
__nv_reservedSMEM_offset_0_alias:
	.zero		0


//--------------------- .nv.global                --------------------------
	.section	.nv.global,"aw",@nobits
.nv.global:
	.type		_ZN39_INTERNAL_a3d7553d_4_k_cu_6e801183_25334cute1_E,@object
	.size		_ZN39_INTERNAL_a3d7553d_4_k_cu_6e801183_25334cute1_E,(_ZN39_INTERNAL_a3d7553d_4_k_cu_6e801183_25334cuda3std3__45__cpo6cbeginE - _ZN39_INTERNAL_a3d7553d_4_k_cu_6e801183_25334cute1_E)
_ZN39_INTERNAL_a3d7553d_4_k_cu_6e801183_25334cute1_E:
	.zero		1
	.type		_ZN39_INTERNAL_a3d7553d_4_k_cu_6e801183_25334cuda3std3__45__cpo6cbeginE,@object
	.size		_ZN39_INTERNAL_a3d7553d_4_k_cu_6e801183_25334cuda3std3__45__cpo6cbeginE,(_ZN39_INTERNAL_a3d7553d_4_k_cu_6e801183_25334cuda3std3__48in_placeE - _ZN39_INTERNAL_a3d7553d_4_k_cu_6e801183_25334cuda3std3__45__cpo6cbeginE)
_ZN39_INTERNAL_a3d7553d_4_k_cu_6e801183_25334cuda3std3__45__cpo6cbeginE:
	.zero		1
	.type		_ZN39_INTERNAL_a3d7553d_4_k_cu_6e801183_25334cuda3std3__48in_placeE,@object
	.size		_ZN39_INTERNAL_a3d7553d_4_k_cu_6e801183_25334cuda3std3__48in_placeE,(_ZN39_INTERNAL_a3d7553d_4_k_cu_6e801183_25334cuda3std6ranges3__45__cpo9iter_moveE - _ZN39_INTERNAL_a3d7553d_4_k_cu_6e801183_25334cuda3std3__48in_placeE)
_ZN39_INTERNAL_a3d7553d_4_k_cu_6e801183_25334cuda3std3__48in_placeE:
	.zero		1
	.type		_ZN39_INTERNAL_a3d7553d_4_k_cu_6e801183_25334cuda3std6ranges3__45__cpo9iter_moveE,@object
	.size		_ZN39_INTERNAL_a3d7553d_4_k_cu_6e801183_25334cuda3std6ranges3__45__cpo9iter_moveE,(_ZN39_INTERNAL_a3d7553d_4_k_cu_6e801183_25334cuda3std3__45__cpo5beginE - _ZN39_INTERNAL_a3d7553d_4_k_cu_6e801183_25334cuda3std6ranges3__45__cpo9iter_moveE)
_ZN39_INTERNAL_a3d7553d_4_k_cu_6e801183_25334cuda3std6ranges3__45__cpo9iter_moveE:
	.zero		1
	.type		_ZN39_INTERNAL_a3d7553d_4_k_cu_6e801183_25334cuda3std3__45__cpo5beginE,@object
	.size		_ZN39_INTERNAL_a3d7553d_4_k_cu_6e801183_25334cuda3std3__45__cpo5beginE,(_ZN39_INTERNAL_a3d7553d_4_k_cu_6e801183_25334cuda3std3__441_GLOBAL__N__a3d7553d_4_k_cu_6e801183_25336ignoreE - _ZN39_INTERNAL_a3d7553d_4_k_cu_6e801183_25334cuda3std3__45__cpo5beginE)
_ZN39_INTERNAL_a3d7553d_4_k_cu_6e801183_25334cuda3std3__45__cpo5beginE:
	.zero		1
	.type		_ZN39_INTERNAL_a3d7553d_4_k_cu_6e801183_25334cuda3std3__441_GLOBAL__N__a3d7553d_4_k_cu_6e801183_25336ignoreE,@object
	.size		_ZN39_INTERNAL_a3d7553d_4_k_cu_6e801183_25334cuda3std3__441_GLOBAL__N__a3d7553d_4_k_cu_6e801183_25336ignoreE,(_ZN39_INTERNAL_a3d7553d_4_k_cu_6e801183_25334cute7productE - _ZN39_INTERNAL_a3d7553d_4_k_cu_6e801183_25334cuda3std3__441_GLOBAL__N__a3d7553d_4_k_cu_6e801183_25336ignoreE)
_ZN39_INTERNAL_a3d7553d_4_k_cu_6e801183_25334cuda3std3__441_GLOBAL__N__a3d7553d_4_k_cu_6e801183_25336ignoreE:
	.zero		1
	.type		_ZN39_INTERNAL_a3d7553d_4_k_cu_6e801183_25334cute7productE,@object
	.size		_ZN39_INTERNAL_a3d7553d_4_k_cu_6e801183_25334cute7productE,(_ZN39_INTERNAL_a3d7553d_4_k_cu_6e801183_25334cuda3std3__45__cpo3endE - _ZN39_INTERNAL_a3d7553d_4_k_cu_6e801183_25334cute7productE)
_ZN39_INTERNAL_a3d7553d_4_k_cu_6e801183_25334cute7productE:
	.zero		1
	.type		_ZN39_INTERNAL_a3d7553d_4_k_cu_6e801183_25334cuda3std3__45__cpo3endE,@object
	.size		_ZN39_INTERNAL_a3d7553d_4_k_cu_6e801183_25334cuda3std3__45__cpo3endE,(_ZN39_INTERNAL_a3d7553d_4_k_cu_6e801183_25334cuda3std3__419piecewise_constructE - _ZN39_INTERNAL_a3d7553d_4_k_cu_6e801183_25334cuda3std3__45__cpo3endE)
_ZN39_INTERNAL_a3d7553d_4_k_cu_6e801183_25334cuda3std3__45__cpo3endE:
	.zero		1
	.type		_ZN39_INTERNAL_a3d7553d_4_k_cu_6e801183_25334cuda3std3__419piecewise_constructE,@object
	.size		_ZN39_INTERNAL_a3d7553d_4_k_cu_6e801183_25334cuda3std3__419piecewise_constructE,(_ZN39_INTERNAL_a3d7553d_4_k_cu_6e801183_25334cuda3std3__45__cpo4cendE - _ZN39_INTERNAL_a3d7553d_4_k_cu_6e801183_25334cuda3std3__419piecewise_constructE)
_ZN39_INTERNAL_a3d7553d_4_k_cu_6e801183_25334cuda3std3__419piecewise_constructE:
	.zero		1
	.type		_ZN39_INTERNAL_a3d7553d_4_k_cu_6e801183_25334cuda3std3__45__cpo4cendE,@object
	.size		_ZN39_INTERNAL_a3d7553d_4_k_cu_6e801183_25334cuda3std3__45__cpo4cendE,(_ZN39_INTERNAL_a3d7553d_4_k_cu_6e801183_25334cuda3std6ranges3__45__cpo4swapE - _ZN39_INTERNAL_a3d7553d_4_k_cu_6e801183_25334cuda3std3__45__cpo4cendE)
_ZN39_INTERNAL_a3d7553d_4_k_cu_6e801183_25334cuda3std3__45__cpo4cendE:
	.zero		1
	.type		_ZN39_INTERNAL_a3d7553d_4_k_cu_6e801183_25334cuda3std6ranges3__45__cpo4swapE,@object
	.size		_ZN39_INTERNAL_a3d7553d_4_k_cu_6e801183_25334cuda3std6ranges3__45__cpo4swapE,(.L_8 - _ZN39_INTERNAL_a3d7553d_4_k_cu_6e801183_25334cuda3std6ranges3__45__cpo4swapE)
_ZN39_INTERNAL_a3d7553d_4_k_cu_6e801183_25334cuda3std6ranges3__45__cpo4swapE:
	.zero		1
.L_8:


//--------------------- .nv.constant0._ZN7cutlass13device_kernelINS_4gemm6kernel13GemmUniversalIN4cute5tupleIJiiiiEEENS1_10collective13CollectiveMmaINS1_34MainloopSm90TmaGmmaWarpSpecializedILi2ENS5_IJNS4_1CILi1EEESB_SB_EEENS1_35KernelTmaWarpSpecializedCooperativeEEENS5_IJNSA_ILi128EEENSA_ILi256EEESF_EEENS_10bfloat16_tENS5_IJlSB_lEEESI_SJ_NS4_8TiledMMAINS4_8MMA_AtomIJNS4_4SM904GMMA28MMA_64x256x16_F32BF16BF16_SSILNSN_5MajorE0ELSP_0ELNSN_7ScaleInE1ELSQ_1EEEEEENS4_6LayoutINS5_IJNSA_ILi2EEESB_SB_EEENS5_IJSB_NSA_ILi0EEESW_EEEEENS5_IJNS4_10UnderscoreESZ_SZ_EEEEENS4_13SM90_TMA_LOADENS4_14ComposedLayoutINS4_7SwizzleILi3ELi4ELi3EEENS4_18smem_ptr_flag_bitsILi16EEENST_INS5_IJNSA_ILi8EEENSA_ILi64EEEEEENS5_IJS19_SB_EEEEEEEvNS4_8identityES12_S1D_vS1E_EENS_8epilogue10collective6detail29Sm90TmaWarpSpecializedAdapterINS1H_15DefaultEpilogueISI_SJ_SJ_NS1G_6thread17LinearCombinationISI_Li1EffLNS1L_9ScaleType4KindE0ELNS_15FloatRoundStyleE2ESI_EENS1_15EpilogueDefaultEEEEEvvEEEEvNT_6ParamsE --------------------------
	.section	.nv.constant0._ZN7cutlass13device_kernelINS_4gemm6kernel13GemmUniversalIN4cute5tupleIJiiiiEEENS1_10collective13CollectiveMmaINS1_34MainloopSm90TmaGmmaWarpSpecializedILi2ENS5_IJNS4_1CILi1EEESB_SB_EEENS1_35KernelTmaWarpSpecializedCooperativeEEENS5_IJNSA_ILi128EEENSA_ILi256EEESF_EEENS_10bfloat16_tENS5_IJlSB_lEEESI_SJ_NS4_8TiledMMAINS4_8MMA_AtomIJNS4_4SM904GMMA28MMA_64x256x16_F32BF16BF16_SSILNSN_5MajorE0ELSP_0ELNSN_7ScaleInE1ELSQ_1EEEEEENS4_6LayoutINS5_IJNSA_ILi2EEESB_SB_EEENS5_IJSB_NSA_ILi0EEESW_EEEEENS5_IJNS4_10UnderscoreESZ_SZ_EEEEENS4_13SM90_TMA_LOADENS4_14ComposedLayoutINS4_7SwizzleILi3ELi4ELi3EEENS4_18smem_ptr_flag_bitsILi16EEENST_INS5_IJNSA_ILi8EEENSA_ILi64EEEEEENS5_IJS19_SB_EEEEEEEvNS4_8identityES12_S1D_vS1E_EENS_8epilogue10collective6detail29Sm90TmaWarpSpecializedAdapterINS1H_15DefaultEpilogueISI_SJ_SJ_NS1G_6thread17LinearCombinationISI_Li1EffLNS1L_9ScaleType4KindE0ELNS_15FloatRoundStyleE2ESI_EENS1_15EpilogueDefaultEEEEEvvEEEEvNT_6ParamsE,"a",@progbits
	.sectionflags	@""
	.align	4
.nv.constant0._ZN7cutlass13device_kernelINS_4gemm6kernel13GemmUniversalIN4cute5tupleIJiiiiEEENS1_10collective13CollectiveMmaINS1_34MainloopSm90TmaGmmaWarpSpecializedILi2ENS5_IJNS4_1CILi1EEESB_SB_EEENS1_35KernelTmaWarpSpecializedCooperativeEEENS5_IJNSA_ILi128EEENSA_ILi256EEESF_EEENS_10bfloat16_tENS5_IJlSB_lEEESI_SJ_NS4_8TiledMMAINS4_8MMA_AtomIJNS4_4SM904GMMA28MMA_64x256x16_F32BF16BF16_SSILNSN_5MajorE0ELSP_0ELNSN_7ScaleInE1ELSQ_1EEEEEENS4_6LayoutINS5_IJNSA_ILi2EEESB_SB_EEENS5_IJSB_NSA_ILi0EEESW_EEEEENS5_IJNS4_10UnderscoreESZ_SZ_EEEEENS4_13SM90_TMA_LOADENS4_14ComposedLayoutINS4_7SwizzleILi3ELi4ELi3EEENS4_18smem_ptr_flag_bitsILi16EEENST_INS5_IJNSA_ILi8EEENSA_ILi64EEEEEENS5_IJS19_SB_EEEEEEEvNS4_8identityES12_S1D_vS1E_EENS_8epilogue10collective6detail29Sm90TmaWarpSpecializedAdapterINS1H_15DefaultEpilogueISI_SJ_SJ_NS1G_6thread17LinearCombinationISI_Li1EffLNS1L_9ScaleType4KindE0ELNS_15FloatRoundStyleE2ESI_EENS1_15EpilogueDefaultEEEEEvvEEEEvNT_6ParamsE:
	.zero		1664


//--------------------- SYMBOLS --------------------------

	.type		.nv.reservedSmem.offset0,@object
	.size		.nv.reservedSmem.offset0,0x4
	.type		__assertfail,@function
